//
// Generated by NVIDIA NVVM Compiler
//
// Compiler Build ID: CL-36424714
// Cuda compilation tools, release 13.0, V13.0.88
// Based on NVVM 20.0.0
//

.version 9.0
.target sm_100
.address_size 64

	// .globl	_Z3MLEP6uchar4iii
.const .align 8 .b8 dev_avg[768];
.const .align 8 .b8 dev_det[256];
.const .align 8 .b8 dev_ncov[2304];

.visible .entry _Z3MLEP6uchar4iii(
	.param .u64 .ptr .align 1 _Z3MLEP6uchar4iii_param_0,
	.param .u32 _Z3MLEP6uchar4iii_param_1,
	.param .u32 _Z3MLEP6uchar4iii_param_2,
	.param .u32 _Z3MLEP6uchar4iii_param_3
)
{
	.local .align 16 .b8 	__local_depot0[256];
	.reg .b64 	%SP;
	.reg .b64 	%SPL;
	.reg .pred 	%p<52>;
	.reg .b16 	%rs<9>;
	.reg .b32 	%r<166>;
	.reg .b64 	%rd<37>;
	.reg .b64 	%fd<153>;

	mov.u64 	%SPL, __local_depot0;
	ld.param.u64 	%rd13, [_Z3MLEP6uchar4iii_param_0];
	ld.param.u32 	%r51, [_Z3MLEP6uchar4iii_param_1];
	ld.param.u32 	%r52, [_Z3MLEP6uchar4iii_param_2];
	cvta.to.global.u64 	%rd1, %rd13;
	mov.u32 	%r53, %ntid.x;
	mov.u32 	%r54, %ctaid.x;
	mov.u32 	%r55, %tid.x;
	mad.lo.s32 	%r165, %r53, %r54, %r55;
	mov.u32 	%r56, %nctaid.x;
	mul.lo.s32 	%r2, %r53, %r56;
	mul.lo.s32 	%r3, %r52, %r51;
	setp.ge.s32 	%p1, %r165, %r3;
	@%p1 bra 	$L__BB0_30;
	ld.param.u32 	%r140, [_Z3MLEP6uchar4iii_param_3];
	add.u64 	%rd2, %SPL, 0;
	setp.gt.s32 	%p2, %r140, 0;
	@%p2 bra 	$L__BB0_2;
	bra.uni 	$L__BB0_29;
$L__BB0_2:
	ld.param.u32 	%r141, [_Z3MLEP6uchar4iii_param_3];
	setp.ne.s32 	%p4, %r141, 1;
	@%p4 bra 	$L__BB0_5;
	add.s64 	%rd3, %rd1, 3;
$L__BB0_4:
	mul.wide.s32 	%rd32, %r165, 4;
	add.s64 	%rd33, %rd3, %rd32;
	mov.b16 	%rs8, 0;
	st.global.u8 	[%rd33], %rs8;
	add.s32 	%r165, %r165, %r2;
	setp.lt.s32 	%p51, %r165, %r3;
	@%p51 bra 	$L__BB0_4;
	bra.uni 	$L__BB0_30;
$L__BB0_5:
	ld.param.u32 	%r142, [_Z3MLEP6uchar4iii_param_3];
	add.s32 	%r57, %r142, -1;
	and.b32  	%r6, %r57, 15;
	add.s32 	%r4, %r6, -1;
	add.s32 	%r58, %r142, 7;
	and.b32  	%r59, %r58, 7;
	add.s32 	%r5, %r59, -1;
	and.b32  	%r7, %r57, -16;
	and.b32  	%r8, %r58, 3;
	mov.b32 	%r60, 1127219200;
	mov.b32 	%r61, -2147483648;
	mov.b64 	%fd1, {%r61, %r60};
	mov.u64 	%rd21, dev_ncov;
	add.s64 	%rd18, %rd21, 32;
	mov.u64 	%rd22, dev_avg;
	add.s64 	%rd17, %rd22, 16;
	mov.u64 	%rd23, dev_det;
$L__BB0_6:
	ld.param.u32 	%r143, [_Z3MLEP6uchar4iii_param_3];
	neg.s32 	%r147, %r143;
	mul.wide.s32 	%rd20, %r165, 4;
	add.s64 	%rd4, %rd1, %rd20;
	.pragma "used_bytes_mask 7";
	ld.global.u32 	%r11, [%rd4];
	mov.f64 	%fd22, 0d0000000000000000;
	st.local.v2.f64 	[%rd2], {%fd22, %fd22};
	st.local.v2.f64 	[%rd2+16], {%fd22, %fd22};
	st.local.v2.f64 	[%rd2+32], {%fd22, %fd22};
	st.local.v2.f64 	[%rd2+48], {%fd22, %fd22};
	st.local.v2.f64 	[%rd2+64], {%fd22, %fd22};
	st.local.v2.f64 	[%rd2+80], {%fd22, %fd22};
	st.local.v2.f64 	[%rd2+96], {%fd22, %fd22};
	st.local.v2.f64 	[%rd2+112], {%fd22, %fd22};
	st.local.v2.f64 	[%rd2+128], {%fd22, %fd22};
	st.local.v2.f64 	[%rd2+144], {%fd22, %fd22};
	st.local.v2.f64 	[%rd2+160], {%fd22, %fd22};
	st.local.v2.f64 	[%rd2+176], {%fd22, %fd22};
	st.local.v2.f64 	[%rd2+192], {%fd22, %fd22};
	st.local.v2.f64 	[%rd2+208], {%fd22, %fd22};
	st.local.v2.f64 	[%rd2+224], {%fd22, %fd22};
	st.local.v2.f64 	[%rd2+240], {%fd22, %fd22};
	mov.b64 	%rd36, 0;
	mov.u64 	%rd34, %rd17;
	mov.u64 	%rd35, %rd18;
$L__BB0_7:
	ld.const.f64 	%fd23, [%rd34+-16];
	bfe.u32 	%r63, %r11, 0, 8;
	cvt.u16.u32 	%rs2, %r63;
	and.b16  	%rs3, %rs2, 255;
	cvt.rn.f64.u16 	%fd24, %rs3;
	sub.f64 	%fd25, %fd24, %fd23;
	ld.const.f64 	%fd26, [%rd34+-8];
	bfe.u32 	%r64, %r11, 8, 8;
	cvt.u16.u32 	%rs4, %r64;
	and.b16  	%rs5, %rs4, 255;
	cvt.rn.f64.u16 	%fd27, %rs5;
	sub.f64 	%fd28, %fd27, %fd26;
	ld.const.f64 	%fd29, [%rd34];
	bfe.u32 	%r65, %r11, 16, 8;
	cvt.u16.u32 	%rs6, %r65;
	and.b16  	%rs7, %rs6, 255;
	cvt.rn.f64.u16 	%fd30, %rs7;
	sub.f64 	%fd31, %fd30, %fd29;
	add.s64 	%rd8, %rd2, %rd36;
	ld.local.f64 	%fd32, [%rd8];
	ld.const.f64 	%fd33, [%rd35+-32];
	fma.rn.f64 	%fd34, %fd25, %fd33, 0d0000000000000000;
	ld.const.f64 	%fd35, [%rd35+-8];
	fma.rn.f64 	%fd36, %fd28, %fd35, %fd34;
	ld.const.f64 	%fd37, [%rd35+16];
	fma.rn.f64 	%fd38, %fd31, %fd37, %fd36;
	mul.f64 	%fd39, %fd38, %fd25;
	sub.f64 	%fd40, %fd32, %fd39;
	ld.const.f64 	%fd41, [%rd35+-24];
	fma.rn.f64 	%fd42, %fd25, %fd41, 0d0000000000000000;
	ld.const.f64 	%fd43, [%rd35];
	fma.rn.f64 	%fd44, %fd28, %fd43, %fd42;
	ld.const.f64 	%fd45, [%rd35+24];
	fma.rn.f64 	%fd46, %fd31, %fd45, %fd44;
	mul.f64 	%fd47, %fd46, %fd28;
	sub.f64 	%fd48, %fd40, %fd47;
	ld.const.f64 	%fd49, [%rd35+-16];
	fma.rn.f64 	%fd50, %fd25, %fd49, 0d0000000000000000;
	ld.const.f64 	%fd51, [%rd35+8];
	fma.rn.f64 	%fd52, %fd28, %fd51, %fd50;
	ld.const.f64 	%fd53, [%rd35+32];
	fma.rn.f64 	%fd54, %fd31, %fd53, %fd52;
	mul.f64 	%fd55, %fd54, %fd31;
	sub.f64 	%fd2, %fd48, %fd55;
	add.s64 	%rd24, %rd23, %rd36;
	ld.const.f64 	%fd56, [%rd24];
	abs.f64 	%fd146, %fd56;
	{
	.reg .b32 %temp; 
	mov.b64 	{%temp, %r148}, %fd146;
	}
	{
	.reg .b32 %temp; 
	mov.b64 	{%r149, %temp}, %fd146;
	}
	setp.gt.s32 	%p5, %r148, 1048575;
	mov.b32 	%r150, -1023;
	@%p5 bra 	$L__BB0_9;
	mul.f64 	%fd146, %fd146, 0d4350000000000000;
	{
	.reg .b32 %temp; 
	mov.b64 	{%temp, %r148}, %fd146;
	}
	{
	.reg .b32 %temp; 
	mov.b64 	{%r149, %temp}, %fd146;
	}
	mov.b32 	%r150, -1077;
$L__BB0_9:
	add.s32 	%r67, %r148, -1;
	setp.lt.u32 	%p6, %r67, 2146435071;
	@%p6 bra 	$L__BB0_11;
	fma.rn.f64 	%fd57, %fd146, 0d7FF0000000000000, 0d7FF0000000000000;
	{
	.reg .b32 %temp; 
	mov.b64 	{%temp, %r68}, %fd146;
	}
	and.b32  	%r69, %r68, 2147483647;
	setp.eq.s32 	%p7, %r69, 0;
	selp.f64 	%fd148, 0dFFF0000000000000, %fd57, %p7;
	bra.uni 	$L__BB0_14;
$L__BB0_11:
	shr.u32 	%r70, %r148, 20;
	add.s32 	%r151, %r150, %r70;
	and.b32  	%r71, %r148, 1048575;
	or.b32  	%r72, %r71, 1072693248;
	mov.b64 	%fd147, {%r149, %r72};
	setp.lt.u32 	%p8, %r72, 1073127583;
	@%p8 bra 	$L__BB0_13;
	{
	.reg .b32 %temp; 
	mov.b64 	{%r73, %temp}, %fd147;
	}
	{
	.reg .b32 %temp; 
	mov.b64 	{%temp, %r74}, %fd147;
	}
	add.s32 	%r75, %r74, -1048576;
	mov.b64 	%fd147, {%r73, %r75};
	add.s32 	%r151, %r151, 1;
$L__BB0_13:
	add.f64 	%fd58, %fd147, 0dBFF0000000000000;
	add.f64 	%fd59, %fd147, 0d3FF0000000000000;
	rcp.approx.ftz.f64 	%fd60, %fd59;
	neg.f64 	%fd61, %fd59;
	fma.rn.f64 	%fd62, %fd61, %fd60, 0d3FF0000000000000;
	fma.rn.f64 	%fd63, %fd62, %fd62, %fd62;
	fma.rn.f64 	%fd64, %fd63, %fd60, %fd60;
	mul.f64 	%fd65, %fd58, %fd64;
	fma.rn.f64 	%fd66, %fd58, %fd64, %fd65;
	mul.f64 	%fd67, %fd66, %fd66;
	fma.rn.f64 	%fd68, %fd67, 0d3EB1380B3AE80F1E, 0d3ED0EE258B7A8B04;
	fma.rn.f64 	%fd69, %fd68, %fd67, 0d3EF3B2669F02676F;
	fma.rn.f64 	%fd70, %fd69, %fd67, 0d3F1745CBA9AB0956;
	fma.rn.f64 	%fd71, %fd70, %fd67, 0d3F3C71C72D1B5154;
	fma.rn.f64 	%fd72, %fd71, %fd67, 0d3F624924923BE72D;
	fma.rn.f64 	%fd73, %fd72, %fd67, 0d3F8999999999A3C4;
	fma.rn.f64 	%fd74, %fd73, %fd67, 0d3FB5555555555554;
	sub.f64 	%fd75, %fd58, %fd66;
	add.f64 	%fd76, %fd75, %fd75;
	neg.f64 	%fd77, %fd66;
	fma.rn.f64 	%fd78, %fd77, %fd58, %fd76;
	mul.f64 	%fd79, %fd64, %fd78;
	mul.f64 	%fd80, %fd67, %fd74;
	fma.rn.f64 	%fd81, %fd80, %fd66, %fd79;
	xor.b32  	%r76, %r151, -2147483648;
	mov.b32 	%r77, 1127219200;
	mov.b64 	%fd82, {%r76, %r77};
	sub.f64 	%fd83, %fd82, %fd1;
	fma.rn.f64 	%fd84, %fd83, 0d3FE62E42FEFA39EF, %fd66;
	fma.rn.f64 	%fd85, %fd83, 0dBFE62E42FEFA39EF, %fd84;
	sub.f64 	%fd86, %fd85, %fd66;
	sub.f64 	%fd87, %fd81, %fd86;
	fma.rn.f64 	%fd88, %fd83, 0d3C7ABC9E3B39803F, %fd87;
	add.f64 	%fd148, %fd84, %fd88;
$L__BB0_14:
	sub.f64 	%fd89, %fd2, %fd148;
	st.local.f64 	[%rd8], %fd89;
	add.s32 	%r147, %r147, 1;
	setp.eq.s32 	%p9, %r147, 0;
	add.s64 	%rd36, %rd36, 8;
	add.s64 	%rd35, %rd35, 72;
	add.s64 	%rd34, %rd34, 24;
	@%p9 bra 	$L__BB0_15;
	bra.uni 	$L__BB0_7;
$L__BB0_15:
	ld.param.u32 	%r144, [_Z3MLEP6uchar4iii_param_3];
	add.s32 	%r81, %r144, -2;
	setp.lt.u32 	%p10, %r81, 15;
	ld.local.f64 	%fd150, [%rd2];
	mov.b32 	%r163, 0;
	mov.b32 	%r155, 1;
	@%p10 bra 	$L__BB0_18;
	mov.b32 	%r163, 0;
	mov.b32 	%r155, 1;
$L__BB0_17:
	.pragma "nounroll";
	mul.wide.u32 	%rd25, %r155, 8;
	add.s64 	%rd26, %rd2, %rd25;
	ld.local.f64 	%fd90, [%rd26];
	setp.gt.f64 	%p11, %fd90, %fd150;
	selp.b32 	%r84, %r155, %r163, %p11;
	selp.f64 	%fd91, %fd90, %fd150, %p11;
	add.s32 	%r85, %r155, 1;
	ld.local.v2.f64 	{%fd92, %fd93}, [%rd26+8];
	setp.gt.f64 	%p12, %fd92, %fd91;
	selp.b32 	%r86, %r85, %r84, %p12;
	selp.f64 	%fd94, %fd92, %fd91, %p12;
	add.s32 	%r87, %r155, 2;
	setp.gt.f64 	%p13, %fd93, %fd94;
	selp.b32 	%r88, %r87, %r86, %p13;
	selp.f64 	%fd95, %fd93, %fd94, %p13;
	add.s32 	%r89, %r155, 3;
	ld.local.v2.f64 	{%fd96, %fd97}, [%rd26+24];
	setp.gt.f64 	%p14, %fd96, %fd95;
	selp.b32 	%r90, %r89, %r88, %p14;
	selp.f64 	%fd98, %fd96, %fd95, %p14;
	add.s32 	%r91, %r155, 4;
	setp.gt.f64 	%p15, %fd97, %fd98;
	selp.b32 	%r92, %r91, %r90, %p15;
	selp.f64 	%fd99, %fd97, %fd98, %p15;
	add.s32 	%r93, %r155, 5;
	ld.local.v2.f64 	{%fd100, %fd101}, [%rd26+40];
	setp.gt.f64 	%p16, %fd100, %fd99;
	selp.b32 	%r94, %r93, %r92, %p16;
	selp.f64 	%fd102, %fd100, %fd99, %p16;
	add.s32 	%r95, %r155, 6;
	setp.gt.f64 	%p17, %fd101, %fd102;
	selp.b32 	%r96, %r95, %r94, %p17;
	selp.f64 	%fd103, %fd101, %fd102, %p17;
	add.s32 	%r97, %r155, 7;
	ld.local.v2.f64 	{%fd104, %fd105}, [%rd26+56];
	setp.gt.f64 	%p18, %fd104, %fd103;
	selp.b32 	%r98, %r97, %r96, %p18;
	selp.f64 	%fd106, %fd104, %fd103, %p18;
	add.s32 	%r99, %r155, 8;
	setp.gt.f64 	%p19, %fd105, %fd106;
	selp.b32 	%r100, %r99, %r98, %p19;
	selp.f64 	%fd107, %fd105, %fd106, %p19;
	add.s32 	%r101, %r155, 9;
	ld.local.v2.f64 	{%fd108, %fd109}, [%rd26+72];
	setp.gt.f64 	%p20, %fd108, %fd107;
	selp.b32 	%r102, %r101, %r100, %p20;
	selp.f64 	%fd110, %fd108, %fd107, %p20;
	add.s32 	%r103, %r155, 10;
	setp.gt.f64 	%p21, %fd109, %fd110;
	selp.b32 	%r104, %r103, %r102, %p21;
	selp.f64 	%fd111, %fd109, %fd110, %p21;
	add.s32 	%r105, %r155, 11;
	ld.local.v2.f64 	{%fd112, %fd113}, [%rd26+88];
	setp.gt.f64 	%p22, %fd112, %fd111;
	selp.b32 	%r106, %r105, %r104, %p22;
	selp.f64 	%fd114, %fd112, %fd111, %p22;
	add.s32 	%r107, %r155, 12;
	setp.gt.f64 	%p23, %fd113, %fd114;
	selp.b32 	%r108, %r107, %r106, %p23;
	selp.f64 	%fd115, %fd113, %fd114, %p23;
	add.s32 	%r109, %r155, 13;
	ld.local.v2.f64 	{%fd116, %fd117}, [%rd26+104];
	setp.gt.f64 	%p24, %fd116, %fd115;
	selp.b32 	%r110, %r109, %r108, %p24;
	selp.f64 	%fd118, %fd116, %fd115, %p24;
	add.s32 	%r111, %r155, 14;
	setp.gt.f64 	%p25, %fd117, %fd118;
	selp.b32 	%r112, %r111, %r110, %p25;
	selp.f64 	%fd119, %fd117, %fd118, %p25;
	add.s32 	%r113, %r155, 15;
	ld.local.f64 	%fd120, [%rd26+120];
	setp.gt.f64 	%p26, %fd120, %fd119;
	selp.b32 	%r163, %r113, %r112, %p26;
	selp.f64 	%fd150, %fd120, %fd119, %p26;
	add.s32 	%r155, %r155, 16;
	setp.ne.s32 	%p27, %r113, %r7;
	@%p27 bra 	$L__BB0_17;
$L__BB0_18:
	setp.eq.s32 	%p28, %r6, 0;
	@%p28 bra 	$L__BB0_28;
	setp.lt.u32 	%p29, %r4, 7;
	@%p29 bra 	$L__BB0_21;
	mul.wide.u32 	%rd27, %r155, 8;
	add.s64 	%rd28, %rd2, %rd27;
	ld.local.f64 	%fd121, [%rd28];
	setp.gt.f64 	%p30, %fd121, %fd150;
	selp.b32 	%r115, %r155, %r163, %p30;
	selp.f64 	%fd122, %fd121, %fd150, %p30;
	add.s32 	%r116, %r155, 1;
	ld.local.f64 	%fd123, [%rd28+8];
	setp.gt.f64 	%p31, %fd123, %fd122;
	selp.b32 	%r117, %r116, %r115, %p31;
	selp.f64 	%fd124, %fd123, %fd122, %p31;
	add.s32 	%r118, %r155, 2;
	ld.local.f64 	%fd125, [%rd28+16];
	setp.gt.f64 	%p32, %fd125, %fd124;
	selp.b32 	%r119, %r118, %r117, %p32;
	selp.f64 	%fd126, %fd125, %fd124, %p32;
	add.s32 	%r120, %r155, 3;
	ld.local.f64 	%fd127, [%rd28+24];
	setp.gt.f64 	%p33, %fd127, %fd126;
	selp.b32 	%r121, %r120, %r119, %p33;
	selp.f64 	%fd128, %fd127, %fd126, %p33;
	add.s32 	%r122, %r155, 4;
	ld.local.f64 	%fd129, [%rd28+32];
	setp.gt.f64 	%p34, %fd129, %fd128;
	selp.b32 	%r123, %r122, %r121, %p34;
	selp.f64 	%fd130, %fd129, %fd128, %p34;
	add.s32 	%r124, %r155, 5;
	ld.local.f64 	%fd131, [%rd28+40];
	setp.gt.f64 	%p35, %fd131, %fd130;
	selp.b32 	%r125, %r124, %r123, %p35;
	selp.f64 	%fd132, %fd131, %fd130, %p35;
	add.s32 	%r126, %r155, 6;
	ld.local.f64 	%fd133, [%rd28+48];
	setp.gt.f64 	%p36, %fd133, %fd132;
	selp.b32 	%r127, %r126, %r125, %p36;
	selp.f64 	%fd134, %fd133, %fd132, %p36;
	add.s32 	%r128, %r155, 7;
	ld.local.f64 	%fd135, [%rd28+56];
	setp.gt.f64 	%p37, %fd135, %fd134;
	selp.b32 	%r163, %r128, %r127, %p37;
	selp.f64 	%fd150, %fd135, %fd134, %p37;
	add.s32 	%r155, %r155, 8;
$L__BB0_21:
	ld.param.u32 	%r145, [_Z3MLEP6uchar4iii_param_3];
	add.s32 	%r129, %r145, -1;
	and.b32  	%r130, %r129, 7;
	setp.eq.s32 	%p38, %r130, 0;
	@%p38 bra 	$L__BB0_28;
	setp.lt.u32 	%p39, %r5, 3;
	@%p39 bra 	$L__BB0_24;
	mul.wide.u32 	%rd29, %r155, 8;
	add.s64 	%rd30, %rd2, %rd29;
	ld.local.f64 	%fd136, [%rd30];
	setp.gt.f64 	%p40, %fd136, %fd150;
	selp.b32 	%r132, %r155, %r163, %p40;
	selp.f64 	%fd137, %fd136, %fd150, %p40;
	add.s32 	%r133, %r155, 1;
	ld.local.f64 	%fd138, [%rd30+8];
	setp.gt.f64 	%p41, %fd138, %fd137;
	selp.b32 	%r134, %r133, %r132, %p41;
	selp.f64 	%fd139, %fd138, %fd137, %p41;
	add.s32 	%r135, %r155, 2;
	ld.local.f64 	%fd140, [%rd30+16];
	setp.gt.f64 	%p42, %fd140, %fd139;
	selp.b32 	%r136, %r135, %r134, %p42;
	selp.f64 	%fd141, %fd140, %fd139, %p42;
	add.s32 	%r137, %r155, 3;
	ld.local.f64 	%fd142, [%rd30+24];
	setp.gt.f64 	%p43, %fd142, %fd141;
	selp.b32 	%r163, %r137, %r136, %p43;
	selp.f64 	%fd150, %fd142, %fd141, %p43;
	add.s32 	%r155, %r155, 4;
$L__BB0_24:
	setp.eq.s32 	%p44, %r8, 0;
	@%p44 bra 	$L__BB0_28;
	setp.eq.s32 	%p45, %r8, 1;
	mul.wide.u32 	%rd31, %r155, 8;
	add.s64 	%rd12, %rd2, %rd31;
	ld.local.f64 	%fd143, [%rd12];
	setp.gt.f64 	%p46, %fd143, %fd150;
	selp.b32 	%r163, %r155, %r163, %p46;
	selp.f64 	%fd19, %fd143, %fd150, %p46;
	@%p45 bra 	$L__BB0_28;
	setp.eq.s32 	%p47, %r8, 2;
	add.s32 	%r138, %r155, 1;
	ld.local.f64 	%fd144, [%rd12+8];
	setp.gt.f64 	%p48, %fd144, %fd19;
	selp.b32 	%r163, %r138, %r163, %p48;
	selp.f64 	%fd20, %fd144, %fd19, %p48;
	@%p47 bra 	$L__BB0_28;
	add.s32 	%r139, %r155, 2;
	ld.local.f64 	%fd145, [%rd12+16];
	setp.gt.f64 	%p49, %fd145, %fd20;
	selp.b32 	%r163, %r139, %r163, %p49;
$L__BB0_28:
	st.global.u8 	[%rd4+3], %r163;
	add.s32 	%r165, %r165, %r2;
	setp.lt.s32 	%p50, %r165, %r3;
	@%p50 bra 	$L__BB0_6;
	bra.uni 	$L__BB0_30;
$L__BB0_29:
	mul.wide.s32 	%rd15, %r165, 4;
	add.s64 	%rd16, %rd1, %rd15;
	mov.b16 	%rs1, 0;
	st.global.u8 	[%rd16+3], %rs1;
	add.s32 	%r165, %r165, %r2;
	setp.lt.s32 	%p3, %r165, %r3;
	@%p3 bra 	$L__BB0_29;
$L__BB0_30:
	ret;

}


// ===== COMPILED SASS (sm_100) =====

	.target	sm_100

	.elftype	@"ET_EXEC"


//--------------------- .note.nv.tkinfo           --------------------------
	.section	.note.nv.tkinfo,"",@"SHT_NOTE"
	.sectionflags	@"SHF_NOTE_NV_TKINFO"
	.tkinfo
        /*0018*/ 	.word	0x00000002
        /*0030*/ 	.string	""
        /*0030*/ 	.string	"ptxas"
        /*0030*/ 	.string	"Cuda compilation tools, release 13.0, V13.0.88"
        /*0030*/ 	.string	"Build cuda_13.0.r13.0/compiler.36424714_0"
        /*0030*/ 	.string	"-arch sm_100 -m 64 "



//--------------------- .note.nv.cuinfo           --------------------------
	.section	.note.nv.cuinfo,"",@"SHT_NOTE"
	.sectionflags	@"SHF_NOTE_NV_CUINFO"
        /*0018*/ 	.short	0x0002
        /*001a*/ 	.short	0x0064
        /*001c*/ 	.short	0x0082
	.zero		2


//--------------------- .nv.info                  --------------------------
	.section	.nv.info,"",@"SHT_CUDA_INFO"
	.align	4


	//----- nvinfo : EIATTR_REGCOUNT
	.align		4
        /*0000*/ 	.byte	0x04, 0x2f
        /*0002*/ 	.short	(.L_4 - .L_3)
	.align		4
.L_3:
        /*0004*/ 	.word	index@(_Z3MLEP6uchar4iii)
        /*0008*/ 	.word	0x00000020


	//----- nvinfo : EIATTR_FRAME_SIZE
	.align		4
.L_4:
        /*000c*/ 	.byte	0x04, 0x11
        /*000e*/ 	.short	(.L_6 - .L_5)
	.align		4
.L_5:
        /*0010*/ 	.word	index@(_Z3MLEP6uchar4iii)
        /*0014*/ 	.word	0x00000100


	//----- nvinfo : EIATTR_MIN_STACK_SIZE
	.align		4
.L_6:
        /*0018*/ 	.byte	0x04, 0x12
        /*001a*/ 	.short	(.L_8 - .L_7)
	.align		4
.L_7:
        /*001c*/ 	.word	index@(_Z3MLEP6uchar4iii)
        /*0020*/ 	.word	0x00000100
.L_8:


//--------------------- .nv.compat                --------------------------
	.section	.nv.compat,"",@"SHT_CUDA_COMPAT_INFO"
	.align	4
        /*0000*/ 	.byte	0x02, 0x09, 0x00, 0x00, 0x02, 0x02, 0x01, 0x00, 0x02, 0x05, 0x05, 0x00, 0x03, 0x07, 0x01, 0x01
        /*0010*/ 	.byte	0x02, 0x03, 0x00, 0x00, 0x02, 0x06, 0x01, 0x00, 0x04, 0x0b, 0x08, 0x00, 0x01, 0x00, 0x00, 0x00
        /*0020*/ 	.byte	0x00, 0x00, 0x00, 0x00


//--------------------- .nv.info._Z3MLEP6uchar4iii --------------------------
	.section	.nv.info._Z3MLEP6uchar4iii,"",@"SHT_CUDA_INFO"
	.sectionflags	@""
	.align	4


	//----- nvinfo : EIATTR_CUDA_API_VERSION
	.align		4
        /*0000*/ 	.byte	0x04, 0x37
        /*0002*/ 	.short	(.L_10 - .L_9)
.L_9:
        /*0004*/ 	.word	0x00000082


	//----- nvinfo : EIATTR_KPARAM_INFO
	.align		4
.L_10:
        /*0008*/ 	.byte	0x04, 0x17
        /*000a*/ 	.short	(.L_12 - .L_11)
.L_11:
        /*000c*/ 	.word	0x00000000
        /*0010*/ 	.short	0x0003
        /*0012*/ 	.short	0x0010
        /*0014*/ 	.byte	0x00, 0xf0, 0x11, 0x00


	//----- nvinfo : EIATTR_KPARAM_INFO
	.align		4
.L_12:
        /*0018*/ 	.byte	0x04, 0x17
        /*001a*/ 	.short	(.L_14 - .L_13)
.L_13:
        /*001c*/ 	.word	0x00000000
        /*0020*/ 	.short	0x0002
        /*0022*/ 	.short	0x000c
        /*0024*/ 	.byte	0x00, 0xf0, 0x11, 0x00


	//----- nvinfo : EIATTR_KPARAM_INFO
	.align		4
.L_14:
        /*0028*/ 	.byte	0x04, 0x17
        /*002a*/ 	.short	(.L_16 - .L_15)
.L_15:
        /*002c*/ 	.word	0x00000000
        /*0030*/ 	.short	0x0001
        /*0032*/ 	.short	0x0008
        /*0034*/ 	.byte	0x00, 0xf0, 0x11, 0x00


	//----- nvinfo : EIATTR_KPARAM_INFO
	.align		4
.L_16:
        /*0038*/ 	.byte	0x04, 0x17
        /*003a*/ 	.short	(.L_18 - .L_17)
.L_17:
        /*003c*/ 	.word	0x00000000
        /*0040*/ 	.short	0x0000
        /*0042*/ 	.short	0x0000
        /*0044*/ 	.byte	0x00, 0xf5, 0x21, 0x00


	//----- nvinfo : EIATTR_SPARSE_MMA_MASK
	.align		4
.L_18:
        /*0048*/ 	.byte	0x03, 0x50
        /*004a*/ 	.short	0x0000


	//----- nvinfo : EIATTR_MAXREG_COUNT
	.align		4
        /*004c*/ 	.byte	0x03, 0x1b
        /*004e*/ 	.short	0x00ff


	//----- nvinfo : EIATTR_MERCURY_ISA_VERSION
	.align		4
        /*0050*/ 	.byte	0x03, 0x5f
        /*0052*/ 	.short	0x0101


	//----- nvinfo : EIATTR_UNUSED_LOAD_BYTE_OFFSET
	.align		4
        /*0054*/ 	.byte	0x04, 0x44
        /*0056*/ 	.short	(.L_20 - .L_19)


	//   ....[0]....
.L_19:
        /*0058*/ 	.word	0x00000310
        /*005c*/ 	.word	0x00000007


	//----- nvinfo : EIATTR_VRC_CTA_INIT_COUNT
	.align		4
.L_20:
        /*0060*/ 	.byte	0x02, 0x4a
	.zero		1
	.zero		1


	//----- nvinfo : EIATTR_EXIT_INSTR_OFFSETS
	.align		4
        /*0064*/ 	.byte	0x04, 0x1c
        /*0066*/ 	.short	(.L_22 - .L_21)


	//   ....[0]....
.L_21:
        /*0068*/ 	.word	0x000000b0


	//   ....[1]....
        /*006c*/ 	.word	0x00000160


	//   ....[2]....
        /*0070*/ 	.word	0x00000230


	//   ....[3]....
        /*0074*/ 	.word	0x000017a0


	//----- nvinfo : EIATTR_CRS_STACK_SIZE
	.align		4
.L_22:
        /*0078*/ 	.byte	0x04, 0x1e
        /*007a*/ 	.short	(.L_24 - .L_23)
.L_23:
        /*007c*/ 	.word	0x00000000


	//----- nvinfo : EIATTR_CBANK_PARAM_SIZE
	.align		4
.L_24:
        /*0080*/ 	.byte	0x03, 0x19
        /*0082*/ 	.short	0x0014


	//----- nvinfo : EIATTR_PARAM_CBANK
	.align		4
        /*0084*/ 	.byte	0x04, 0x0a
        /*0086*/ 	.short	(.L_26 - .L_25)
	.align		4
.L_25:
        /*0088*/ 	.word	index@(.nv.constant0._Z3MLEP6uchar4iii)
        /*008c*/ 	.short	0x0380
        /*008e*/ 	.short	0x0014


	//----- nvinfo : EIATTR_SW_WAR
	.align		4
.L_26:
        /*0090*/ 	.byte	0x04, 0x36
        /*0092*/ 	.short	(.L_28 - .L_27)
.L_27:
        /*0094*/ 	.word	0x00000008
.L_28:


//--------------------- .nv.callgraph             --------------------------
	.section	.nv.callgraph,"",@"SHT_CUDA_CALLGRAPH"
	.align	4
	.sectionentsize	8
	.align		4
        /*0000*/ 	.word	0x00000000
	.align		4
        /*0004*/ 	.word	0xffffffff
	.align		4
        /*0008*/ 	.word	0x00000000
	.align		4
        /*000c*/ 	.word	0xfffffffe
	.align		4
        /*0010*/ 	.word	0x00000000
	.align		4
        /*0014*/ 	.word	0xfffffffd
	.align		4
        /*0018*/ 	.word	0x00000000
	.align		4
        /*001c*/ 	.word	0xfffffffc


//--------------------- .nv.constant3             --------------------------
	.section	.nv.constant3,"a",@progbits
	.align	8
.nv.constant3:
	.type		dev_avg,@object
	.size		dev_avg,(dev_det - dev_avg)
dev_avg:
	.zero		768
	.type		dev_det,@object
	.size		dev_det,(dev_ncov - dev_det)
dev_det:
	.zero		256
	.type		dev_ncov,@object
	.size		dev_ncov,(.L_2 - dev_ncov)
dev_ncov:
	.zero		2304
.L_2:


//--------------------- .text._Z3MLEP6uchar4iii   --------------------------
	.section	.text._Z3MLEP6uchar4iii,"ax",@progbits
	.align	128
        .global         _Z3MLEP6uchar4iii
        .type           _Z3MLEP6uchar4iii,@function
        .size           _Z3MLEP6uchar4iii,(.L_x_14 - _Z3MLEP6uchar4iii)
        .other          _Z3MLEP6uchar4iii,@"STO_CUDA_ENTRY STV_DEFAULT"
_Z3MLEP6uchar4iii:
.text._Z3MLEP6uchar4iii:
[----:B------:R-:W0:Y:S01]  /*0000*/  LDC R1, c[0x0][0x37c] ;  /* 0x0000df00ff017b82 */ /* 0x000e220000000800 */
[----:B------:R-:W1:Y:S01]  /*0010*/  S2R R23, SR_CTAID.X ;  /* 0x0000000000177919 */ /* 0x000e620000002500 */
[----:B------:R-:W2:Y:S01]  /*0020*/  LDCU.64 UR8, c[0x0][0x388] ;  /* 0x00007100ff0877ac */ /* 0x000ea20008000a00 */
[----:B0-----:R-:W-:Y:S01]  /*0030*/  VIADD R1, R1, 0xffffff00 ;  /* 0xffffff0001017836 */ /* 0x001fe20000000000 */
[----:B------:R-:W1:Y:S01]  /*0040*/  S2R R0, SR_TID.X ;  /* 0x0000000000007919 */ /* 0x000e620000002100 */
[----:B------:R-:W1:Y:S01]  /*0050*/  LDCU UR4, c[0x0][0x360] ;  /* 0x00006c00ff0477ac */ /* 0x000e620008000800 */
[----:B------:R-:W0:Y:S01]  /*0060*/  LDCU UR6, c[0x0][0x370] ;  /* 0x00006e00ff0677ac */ /* 0x000e220008000800 */
[----:B--2---:R-:W-:Y:S01]  /*0070*/  UIMAD UR5, UR9, UR8, URZ ;  /* 0x00000008090572a4 */ /* 0x004fe2000f8e02ff */
[----:B-1----:R-:W-:Y:S01]  /*0080*/  IMAD R23, R23, UR4, R0 ;  /* 0x0000000417177c24 */ /* 0x002fe2000f8e0200 */
[----:B0-----:R-:W-:-:S04]  /*0090*/  UIMAD UR4, UR4, UR6, URZ ;  /* 0x00000006040472a4 */ /* 0x001fc8000f8e02ff */
[----:B------:R-:W-:-:S13]  /*00a0*/  ISETP.GE.AND P0, PT, R23, UR5, PT ;  /* 0x0000000517007c0c */ /* 0x000fda000bf06270 */
[----:B------:R-:W-:Y:S05]  /*00b0*/  @P0 EXIT ;  /* 0x000000000000094d */ /* 0x000fea0003800000 */
[----:B------:R-:W0:Y:S01]  /*00c0*/  LDC R21, c[0x0][0x390] ;  /* 0x0000e400ff157b82 */ /* 0x000e220000000800 */
[----:B------:R-:W1:Y:S01]  /*00d0*/  LDCU.64 UR8, c[0x0][0x358] ;  /* 0x00006b00ff0877ac */ /* 0x000e620008000a00 */
[----:B0-----:R-:W-:-:S13]  /*00e0*/  ISETP.GT.AND P0, PT, R21, RZ, PT ;  /* 0x000000ff1500720c */ /* 0x001fda0003f04270 */
[----:B-1----:R-:W-:Y:S05]  /*00f0*/  @P0 BRA `(.L_x_0) ;  /* 0x00000000001c0947 */ /* 0x002fea0003800000 */
[----:B------:R-:W0:Y:S02]  /*0100*/  LDC.64 R4, c[0x0][0x380] ;  /* 0x0000e000ff047b82 */ /* 0x000e240000000a00 */
.L_x_1:
[----:B0-----:R-:W-:-:S04]  /*0110*/  IMAD.WIDE R2, R23, 0x4, R4 ;  /* 0x0000000417027825 */ /* 0x001fc800078e0204 */
[----:B------:R-:W-:Y:S01]  /*0120*/  VIADD R23, R23, UR4 ;  /* 0x0000000417177c36 */ /* 0x000fe20008000000 */
[----:B------:R1:W-:Y:S04]  /*0130*/  STG.E.U8 desc[UR8][R2.64+0x3], RZ ;  /* 0x000003ff02007986 */ /* 0x0003e8000c101108 */
[----:B------:R-:W-:-:S13]  /*0140*/  ISETP.GE.AND P0, PT, R23, UR5, PT ;  /* 0x0000000517007c0c */ /* 0x000fda000bf06270 */
[----:B-1----:R-:W-:Y:S05]  /*0150*/  @!P0 BRA `(.L_x_1) ;  /* 0xfffffffc00ec8947 */ /* 0x002fea000383ffff */
[----:B------:R-:W-:Y:S05]  /*0160*/  EXIT ;  /* 0x000000000000794d */ /* 0x000fea0003800000 */
.L_x_0:
[----:B------:R-:W-:-:S13]  /*0170*/  ISETP.NE.AND P0, PT, R21, 0x1, PT ;  /* 0x000000011500780c */ /* 0x000fda0003f05270 */
[----:B------:R-:W-:Y:S05]  /*0180*/  @P0 BRA `(.L_x_2) ;  /* 0x00000000002c0947 */ /* 0x000fea0003800000 */
[----:B------:R-:W0:Y:S02]  /*0190*/  LDCU.64 UR6, c[0x0][0x380] ;  /* 0x00007000ff0677ac */ /* 0x000e240008000a00 */
[----:B0-----:R-:W-:-:S04]  /*01a0*/  UIADD3 UR6, UP0, UPT, UR6, 0x3, URZ ;  /* 0x0000000306067890 */ /* 0x001fc8000ff1e0ff */
[----:B------:R-:W-:Y:S02]  /*01b0*/  UIADD3.X UR7, UPT, UPT, URZ, UR7, URZ, UP0, !UPT ;  /* 0x00000007ff077290 */ /* 0x000fe400087fe4ff */
[----:B------:R-:W-:-:S04]  /*01c0*/  IMAD.U32 R4, RZ, RZ, UR6 ;  /* 0x00000006ff047e24 */ /* 0x000fc8000f8e00ff */
[----:B------:R-:W-:-:S07]  /*01d0*/  IMAD.U32 R5, RZ, RZ, UR7 ;  /* 0x00000007ff057e24 */ /* 0x000fce000f8e00ff */
.L_x_3:
[----:B------:R-:W-:-:S04]  /*01e0*/  IMAD.WIDE R2, R23, 0x4, R4 ;  /* 0x0000000417027825 */ /* 0x000fc800078e0204 */
[----:B------:R-:W-:Y:S01]  /*01f0*/  VIADD R23, R23, UR4 ;  /* 0x0000000417177c36 */ /* 0x000fe20008000000 */
[----:B------:R0:W-:Y:S04]  /*0200*/  STG.E.U8 desc[UR8][R2.64], RZ ;  /* 0x000000ff02007986 */ /* 0x0001e8000c101108 */
[----:B------:R-:W-:-:S13]  /*0210*/  ISETP.GE.AND P0, PT, R23, UR5, PT ;  /* 0x0000000517007c0c */ /* 0x000fda000bf06270 */
[----:B0-----:R-:W-:Y:S05]  /*0220*/  @!P0 BRA `(.L_x_3) ;  /* 0xfffffffc00ec8947 */ /* 0x001fea000383ffff */
[----:B------:R-:W-:Y:S05]  /*0230*/  EXIT ;  /* 0x000000000000794d */ /* 0x000fea0003800000 */
.L_x_2:
[C---:B------:R-:W-:Y:S02]  /*0240*/  VIADD R20, R21.reuse, 0x7 ;  /* 0x0000000715147836 */ /* 0x040fe40000000000 */
[----:B------:R-:W-:-:S03]  /*0250*/  VIADD R21, R21, 0xffffffff ;  /* 0xffffffff15157836 */ /* 0x000fc60000000000 */
[C---:B------:R-:W-:Y:S02]  /*0260*/  LOP3.LUT R0, R20.reuse, 0x7, RZ, 0xc0, !PT ;  /* 0x0000000714007812 */ /* 0x040fe400078ec0ff */
[C---:B------:R-:W-:Y:S02]  /*0270*/  LOP3.LUT R22, R21.reuse, 0xf, RZ, 0xc0, !PT ;  /* 0x0000000f15167812 */ /* 0x040fe400078ec0ff */
[----:B------:R-:W-:Y:S01]  /*0280*/  LOP3.LUT R20, R20, 0x3, RZ, 0xc0, !PT ;  /* 0x0000000314147812 */ /* 0x000fe200078ec0ff */
[----:B------:R-:W-:Y:S01]  /*0290*/  VIADD R0, R0, 0xffffffff ;  /* 0xffffffff00007836 */ /* 0x000fe20000000000 */
[----:B------:R-:W-:Y:S01]  /*02a0*/  LOP3.LUT R21, R21, 0xfffffff0, RZ, 0xc0, !PT ;  /* 0xfffffff015157812 */ /* 0x000fe200078ec0ff */
[----:B------:R-:W-:-:S03]  /*02b0*/  VIADD R2, R22, 0xffffffff ;  /* 0xffffffff16027836 */ /* 0x000fc60000000000 */
[----:B------:R-:W-:Y:S02]  /*02c0*/  ISETP.GE.U32.AND P0, PT, R0, 0x3, PT ;  /* 0x000000030000780c */ /* 0x000fe40003f06070 */
[----:B------:R-:W-:-:S13]  /*02d0*/  ISETP.GE.U32.AND P1, PT, R2, 0x7, PT ;  /* 0x000000070200780c */ /* 0x000fda0003f26070 */
.L_x_12:
[----:B0-----:R-:W0:Y:S01]  /*02e0*/  LDC.64 R26, c[0x0][0x380] ;  /* 0x0000e000ff1a7b82 */ /* 0x001e220000000a00 */
[----:B------:R-:W1:Y:S01]  /*02f0*/  LDCU UR6, c[0x0][0x390] ;  /* 0x00007200ff0677ac */ /* 0x000e620008000800 */
[----:B0-----:R-:W-:-:S05]  /*0300*/  IMAD.WIDE R26, R23, 0x4, R26 ;  /* 0x00000004171a7825 */ /* 0x001fca00078e021a */
[----:B-----5:R0:W5:Y:S01]  /*0310*/  LDG.E R15, desc[UR8][R26.64] ;  /* 0x000000081a0f7981 */ /* 0x020162000c1e1900 */
[----:B-1----:R-:W-:Y:S01]  /*0320*/  UIADD3 UR6, UPT, UPT, -UR6, URZ, URZ ;  /* 0x000000ff06067290 */ /* 0x002fe2000fffe1ff */
[----:B------:R-:W-:Y:S02]  /*0330*/  IMAD.MOV.U32 R0, RZ, RZ, RZ ;  /* 0x000000ffff007224 */ /* 0x000fe400078e00ff */
[----:B------:R0:W-:Y:S01]  /*0340*/  STL.128 [R1], RZ ;  /* 0x000000ff01007387 */ /* 0x0001e20000100c00 */
[----:B------:R-:W-:Y:S02]  /*0350*/  IMAD.MOV.U32 R2, RZ, RZ, 0x10 ;  /* 0x00000010ff027424 */ /* 0x000fe400078e00ff */
[----:B------:R-:W-:Y:S01]  /*0360*/  IMAD.MOV.U32 R3, RZ, RZ, 0x420 ;  /* 0x00000420ff037424 */ /* 0x000fe200078e00ff */
[----:B------:R0:W-:Y:S01]  /*0370*/  STL.128 [R1+0x10], RZ ;  /* 0x000010ff01007387 */ /* 0x0001e20000100c00 */
[----:B------:R-:W-:-:S03]  /*0380*/  IMAD.U32 R14, RZ, RZ, UR6 ;  /* 0x00000006ff0e7e24 */ /* 0x000fc6000f8e00ff */
[----:B------:R0:W-:Y:S04]  /*0390*/  STL.128 [R1+0x20], RZ ;  /* 0x000020ff01007387 */ /* 0x0001e80000100c00 */
        /* <DEDUP_REMOVED lines=12> */
[----:B------:R0:W-:Y:S02]  /*0460*/  STL.128 [R1+0xf0], RZ ;  /* 0x0000f0ff01007387 */ /* 0x0001e40000100c00 */
.L_x_6:
[----:B------:R-:W-:-:S05]  /*0470*/  IMAD.IADD R16, R1, 0x1, R0 ;  /* 0x0000000101107824 */ /* 0x000fca00078e0200 */
[----:B------:R-:W2:Y:S01]  /*0480*/  LDL.64 R8, [R16] ;  /* 0x0000000010087983 */ /* 0x000ea20000100a00 */
[----:B------:R-:W1:Y:S01]  /*0490*/  LDC.64 R6, c[0x3][R2+-0x8] ;  /* 0x00fffe0002067b82 */ /* 0x000e620000000a00 */
[----:B-----5:R-:W1:Y:S01]  /*04a0*/  I2F.F64.U8 R4, R15.B1 ;  /* 0x1000000f00047312 */ /* 0x020e620000001800 */
[----:B------:R-:W-:-:S06]  /*04b0*/  IMAD.MOV.U32 R17, RZ, RZ, -0x3ff ;  /* 0xfffffc01ff117424 */ /* 0x000fcc00078e00ff */
[----:B------:R-:W3:Y:S01]  /*04c0*/  LDC.64 R12, c[0x3][R2] ;  /* 0x00c00000020c7b82 */ /* 0x000ee20000000a00 */
[----:B------:R-:W3:Y:S07]  /*04d0*/  I2F.F64.U8 R24, R15.B2 ;  /* 0x2000000f00187312 */ /* 0x000eee0000001800 */
[----:B------:R-:W4:Y:S01]  /*04e0*/  LDC.64 R18, c[0x3][R2+-0x10] ;  /* 0x00fffc0002127b82 */ /* 0x000f220000000a00 */
[----:B------:R-:W4:Y:S01]  /*04f0*/  I2F.F64.U8 R10, R15 ;  /* 0x0000000f000a7312 */ /* 0x000f220000001800 */
[----:B-1----:R-:W-:-:S06]  /*0500*/  DADD R4, -R6, R4 ;  /* 0x0000000006047229 */ /* 0x002fcc0000000104 */
[----:B------:R-:W1:Y:S01]  /*0510*/  LDC.64 R6, c[0x3][R3+-0x20] ;  /* 0x00fff80003067b82 */ /* 0x000e620000000a00 */
[----:B---3--:R-:W-:-:S07]  /*0520*/  DADD R24, -R12, R24 ;  /* 0x000000000c187229 */ /* 0x008fce0000000118 */
[----:B------:R-:W3:Y:S01]  /*0530*/  LDC.64 R12, c[0x3][R3+-0x8] ;  /* 0x00fffe00030c7b82 */ /* 0x000ee20000000a00 */
[----:B----4-:R-:W-:-:S07]  /*0540*/  DADD R10, -R18, R10 ;  /* 0x00000000120a7229 */ /* 0x010fce000000010a */
[----:B------:R-:W4:Y:S01]  /*0550*/  LDC.64 R18, c[0x3][R3] ;  /* 0x00c0000003127b82 */ /* 0x000f220000000a00 */
[----:B-1----:R-:W-:-:S08]  /*0560*/  DFMA R6, R10, R6, RZ ;  /* 0x000000060a06722b */ /* 0x002fd000000000ff */
[----:B---3--:R-:W-:Y:S02]  /*0570*/  DFMA R12, R4, R12, R6 ;  /* 0x0000000c040c722b */ /* 0x008fe40000000006 */
[----:B------:R-:W1:Y:S06]  /*0580*/  LDC.64 R6, c[0x3][R3+0x10] ;  /* 0x00c0040003067b82 */ /* 0x000e6c0000000a00 */
[----:B-1----:R-:W-:Y:S02]  /*0590*/  DFMA R6, R24, R6, R12 ;  /* 0x000000061806722b */ /* 0x002fe4000000000c */
[----:B------:R-:W1:Y:S02]  /*05a0*/  LDC.64 R12, c[0x3][R3+-0x18] ;  /* 0x00fffa00030c7b82 */ /* 0x000e640000000a00 */
[----:B-1----:R-:W-:-:S08]  /*05b0*/  DFMA R12, R10, R12, RZ ;  /* 0x0000000c0a0c722b */ /* 0x002fd000000000ff */
[----:B----4-:R-:W-:Y:S02]  /*05c0*/  DFMA R18, R4, R18, R12 ;  /* 0x000000120412722b */ /* 0x010fe4000000000c */
[----:B------:R-:W1:Y:S06]  /*05d0*/  LDC.64 R12, c[0x3][R3+0x18] ;  /* 0x00c00600030c7b82 */ /* 0x000e6c0000000a00 */
[----:B-1----:R-:W-:Y:S02]  /*05e0*/  DFMA R12, R24, R12, R18 ;  /* 0x0000000c180c722b */ /* 0x002fe40000000012 */
[----:B--2---:R-:W-:Y:S01]  /*05f0*/  DFMA R8, R10, -R6, R8 ;  /* 0x800000060a08722b */ /* 0x004fe20000000008 */
[----:B------:R-:W1:Y:S07]  /*0600*/  LDC.64 R6, c[0x3][R3+-0x10] ;  /* 0x00fffc0003067b82 */ /* 0x000e6e0000000a00 */
[----:B------:R-:W-:-:S02]  /*0610*/  DFMA R12, R4, -R12, R8 ;  /* 0x8000000c040c722b */ /* 0x000fc40000000008 */
[----:B-1----:R-:W-:Y:S01]  /*0620*/  DFMA R6, R10, R6, RZ ;  /* 0x000000060a06722b */ /* 0x002fe200000000ff */
[----:B------:R-:W1:Y:S07]  /*0630*/  LDC.64 R10, c[0x3][R3+0x8] ;  /* 0x00c00200030a7b82 */ /* 0x000e6e0000000a00 */
[----:B-1----:R-:W-:Y:S02]  /*0640*/  DFMA R10, R4, R10, R6 ;  /* 0x0000000a040a722b */ /* 0x002fe40000000006 */
[----:B------:R-:W1:Y:S08]  /*0650*/  LDC.64 R6, c[0x3][R0+0x300] ;  /* 0x00c0c00000067b82 */ /* 0x000e700000000a00 */
[----:B------:R-:W2:Y:S01]  /*0660*/  LDC.64 R4, c[0x3][R3+0x20] ;  /* 0x00c0080003047b82 */ /* 0x000ea20000000a00 */
[----:B-1----:R-:W-:-:S02]  /*0670*/  DADD R6, -RZ, |R6| ;  /* 0x00000000ff067229 */ /* 0x002fc40000000506 */
[----:B--2---:R-:W-:-:S08]  /*0680*/  DFMA R4, R24, R4, R10 ;  /* 0x000000041804722b */ /* 0x004fd0000000000a */
[----:B------:R-:W-:Y:S01]  /*0690*/  ISETP.GT.AND P2, PT, R7, 0xfffff, PT ;  /* 0x000fffff0700780c */ /* 0x000fe20003f44270 */
[--C-:B------:R-:W-:Y:S02]  /*06a0*/  IMAD.MOV.U32 R8, RZ, RZ, R6.reuse ;  /* 0x000000ffff087224 */ /* 0x100fe400078e0006 */
[--C-:B------:R-:W-:Y:S02]  /*06b0*/  IMAD.MOV.U32 R9, RZ, RZ, R7.reuse ;  /* 0x000000ffff097224 */ /* 0x100fe400078e0007 */
[----:B------:R-:W-:Y:S01]  /*06c0*/  IMAD.MOV.U32 R18, RZ, RZ, R7 ;  /* 0x000000ffff127224 */ /* 0x000fe200078e0007 */
[----:B------:R-:W-:Y:S01]  /*06d0*/  DFMA R4, R24, -R4, R12 ;  /* 0x800000041804722b */ /* 0x000fe2000000000c */
[----:B------:R-:W-:-:S06]  /*06e0*/  IMAD.MOV.U32 R10, RZ, RZ, R6 ;  /* 0x000000ffff0a7224 */ /* 0x000fcc00078e0006 */
[----:B------:R-:W-:Y:S01]  /*06f0*/  @!P2 DMUL R8, R8, 1.80143985094819840000e+16 ;  /* 0x435000000808a828 */ /* 0x000fe20000000000 */
[----:B------:R-:W-:-:S09]  /*0700*/  @!P2 IMAD.MOV.U32 R17, RZ, RZ, -0x435 ;  /* 0xfffffbcbff11a424 */ /* 0x000fd200078e00ff */
[----:B------:R-:W-:Y:S02]  /*0710*/  @!P2 IMAD.MOV.U32 R18, RZ, RZ, R9 ;  /* 0x000000ffff12a224 */ /* 0x000fe400078e0009 */
[----:B------:R-:W-:Y:S02]  /*0720*/  @!P2 IMAD.MOV.U32 R10, RZ, RZ, R8 ;  /* 0x000000ffff0aa224 */ /* 0x000fe400078e0008 */
[----:B------:R-:W-:-:S05]  /*0730*/  VIADD R7, R18, 0xffffffff ;  /* 0xffffffff12077836 */ /* 0x000fca0000000000 */
[----:B------:R-:W-:-:S13]  /*0740*/  ISETP.GE.U32.AND P3, PT, R7, 0x7fefffff, PT ;  /* 0x7fefffff0700780c */ /* 0x000fda0003f66070 */
[----:B------:R-:W-:Y:S05]  /*0750*/  @!P3 BRA `(.L_x_4) ;  /* 0x00000000001cb947 */ /* 0x000fea0003800000 */
[----:B------:R-:W-:Y:S01]  /*0760*/  IMAD.MOV.U32 R6, RZ, RZ, 0x0 ;  /* 0x00000000ff067424 */ /* 0x000fe200078e00ff */
[----:B------:R-:W-:Y:S01]  /*0770*/  LOP3.LUT P2, RZ, R9, 0x7fffffff, RZ, 0xc0, !PT ;  /* 0x7fffffff09ff7812 */ /* 0x000fe2000784c0ff */
[----:B------:R-:W-:-:S06]  /*0780*/  IMAD.MOV.U32 R7, RZ, RZ, 0x7ff00000 ;  /* 0x7ff00000ff077424 */ /* 0x000fcc00078e00ff */
[----:B------:R-:W-:-:S10]  /*0790*/  DFMA R6, R8, R6, +INF ;  /* 0x7ff000000806742b */ /* 0x000fd40000000006 */
[----:B------:R-:W-:Y:S02]  /*07a0*/  FSEL R10, R6, RZ, P2 ;  /* 0x000000ff060a7208 */ /* 0x000fe40001000000 */
[----:B------:R-:W-:Y:S01]  /*07b0*/  FSEL R11, R7, -QNAN , P2 ;  /* 0xfff00000070b7808 */ /* 0x000fe20001000000 */
[----:B------:R-:W-:Y:S06]  /*07c0*/  BRA `(.L_x_5) ;  /* 0x0000000000f87947 */ /* 0x000fec0003800000 */
.L_x_4:
[C---:B------:R-:W-:Y:S01]  /*07d0*/  LOP3.LUT R6, R18.reuse, 0xfffff, RZ, 0xc0, !PT ;  /* 0x000fffff12067812 */ /* 0x040fe200078ec0ff */
[----:B------:R-:W-:Y:S01]  /*07e0*/  UMOV UR6, 0x3ae80f1e ;  /* 0x3ae80f1e00067882 */ /* 0x000fe20000000000 */
[----:B------:R-:W-:Y:S01]  /*07f0*/  UMOV UR7, 0x3eb1380b ;  /* 0x3eb1380b00077882 */ /* 0x000fe20000000000 */
[----:B------:R-:W-:Y:S02]  /*0800*/  LEA.HI R17, R18, R17, RZ, 0xc ;  /* 0x0000001112117211 */ /* 0x000fe400078f60ff */
[----:B------:R-:W-:Y:S01]  /*0810*/  LOP3.LUT R11, R6, 0x3ff00000, RZ, 0xfc, !PT ;  /* 0x3ff00000060b7812 */ /* 0x000fe200078efcff */
[----:B------:R-:W-:-:S03]  /*0820*/  IMAD.MOV.U32 R6, RZ, RZ, RZ ;  /* 0x000000ffff067224 */ /* 0x000fc600078e00ff */
[----:B------:R-:W-:-:S13]  /*0830*/  ISETP.GE.U32.AND P2, PT, R11, 0x3ff6a09f, PT ;  /* 0x3ff6a09f0b00780c */ /* 0x000fda0003f46070 */
[----:B------:R-:W-:Y:S02]  /*0840*/  @P2 VIADD R7, R11, 0xfff00000 ;  /* 0xfff000000b072836 */ /* 0x000fe40000000000 */
[----:B------:R-:W-:Y:S02]  /*0850*/  @P2 VIADD R17, R17, 0x1 ;  /* 0x0000000111112836 */ /* 0x000fe40000000000 */
[----:B------:R-:W-:-:S06]  /*0860*/  @P2 IMAD.MOV.U32 R11, RZ, RZ, R7 ;  /* 0x000000ffff0b2224 */ /* 0x000fcc00078e0007 */
[C---:B------:R-:W-:Y:S02]  /*0870*/  DADD R24, R10.reuse, 1 ;  /* 0x3ff000000a187429 */ /* 0x040fe40000000000 */
[----:B------:R-:W-:-:S04]  /*0880*/  DADD R10, R10, -1 ;  /* 0xbff000000a0a7429 */ /* 0x000fc80000000000 */
[----:B------:R-:W1:Y:S02]  /*0890*/  MUFU.RCP64H R7, R25 ;  /* 0x0000001900077308 */ /* 0x000e640000001800 */
[----:B-1----:R-:W-:-:S08]  /*08a0*/  DFMA R8, -R24, R6, 1 ;  /* 0x3ff000001808742b */ /* 0x002fd00000000106 */
[----:B------:R-:W-:-:S08]  /*08b0*/  DFMA R8, R8, R8, R8 ;  /* 0x000000080808722b */ /* 0x000fd00000000008 */
[----:B------:R-:W-:-:S08]  /*08c0*/  DFMA R8, R6, R8, R6 ;  /* 0x000000080608722b */ /* 0x000fd00000000006 */
[----:B------:R-:W-:-:S08]  /*08d0*/  DMUL R6, R10, R8 ;  /* 0x000000080a067228 */ /* 0x000fd00000000000 */
[----:B------:R-:W-:-:S08]  /*08e0*/  DFMA R6, R10, R8, R6 ;  /* 0x000000080a06722b */ /* 0x000fd00000000006 */
[----:B------:R-:W-:-:S08]  /*08f0*/  DADD R12, R10, -R6 ;  /* 0x000000000a0c7229 */ /* 0x000fd00000000806 */
[----:B------:R-:W-:-:S08]  /*0900*/  DADD R12, R12, R12 ;  /* 0x000000000c0c7229 */ /* 0x000fd0000000000c */
[-C--:B------:R-:W-:Y:S02]  /*0910*/  DFMA R10, R10, -R6.reuse, R12 ;  /* 0x800000060a0a722b */ /* 0x080fe4000000000c */
[----:B------:R-:W-:-:S06]  /*0920*/  DMUL R12, R6, R6 ;  /* 0x00000006060c7228 */ /* 0x000fcc0000000000 */
[----:B------:R-:W-:Y:S01]  /*0930*/  DMUL R10, R8, R10 ;  /* 0x0000000a080a7228 */ /* 0x000fe20000000000 */
[----:B------:R-:W-:Y:S02]  /*0940*/  IMAD.MOV.U32 R8, RZ, RZ, -0x748574fc ;  /* 0x8b7a8b04ff087424 */ /* 0x000fe400078e00ff */
[----:B------:R-:W-:-:S06]  /*0950*/  IMAD.MOV.U32 R9, RZ, RZ, 0x3ed0ee25 ;  /* 0x3ed0ee25ff097424 */ /* 0x000fcc00078e00ff */
[----:B------:R-:W-:Y:S01]  /*0960*/  DFMA R8, R12, UR6, R8 ;  /* 0x000000060c087c2b */ /* 0x000fe20008000008 */
[----:B------:R-:W-:Y:S01]  /*0970*/  UMOV UR6, 0x9f02676f ;  /* 0x9f02676f00067882 */ /* 0x000fe20000000000 */
[----:B------:R-:W-:-:S06]  /*0980*/  UMOV UR7, 0x3ef3b266 ;  /* 0x3ef3b26600077882 */ /* 0x000fcc0000000000 */
[----:B------:R-:W-:Y:S01]  /*0990*/  DFMA R8, R12, R8, UR6 ;  /* 0x000000060c087e2b */ /* 0x000fe20008000008 */
        /* <DEDUP_REMOVED lines=13> */
[----:B------:R-:W-:Y:S01]  /*0a70*/  LOP3.LUT R8, R17, 0x80000000, RZ, 0x3c, !PT ;  /* 0x8000000011087812 */ /* 0x000fe200078e3cff */
[----:B------:R-:W-:Y:S01]  /*0a80*/  IMAD.MOV.U32 R9, RZ, RZ, 0x43300000 ;  /* 0x43300000ff097424 */ /* 0x000fe200078e00ff */
[----:B------:R-:W-:-:S04]  /*0a90*/  UMOV UR7, 0x3fb55555 ;  /* 0x3fb5555500077882 */ /* 0x000fc80000000000 */
[----:B------:R-:W-:Y:S01]  /*0aa0*/  DFMA R18, R12, R18, UR6 ;  /* 0x000000060c127e2b */ /* 0x000fe20008000012 */
[----:B------:R-:W-:Y:S01]  /*0ab0*/  UMOV UR6, 0x80000000 ;  /* 0x8000000000067882 */ /* 0x000fe20000000000 */
[----:B------:R-:W-:Y:S01]  /*0ac0*/  UMOV UR7, 0x43300000 ;  /* 0x4330000000077882 */ /* 0x000fe20000000000 */
[----:B------:R-:W-:Y:S02]  /*0ad0*/  DMUL R12, R6, R6 ;  /* 0x00000006060c7228 */ /* 0x000fe40000000000 */
[----:B------:R-:W-:Y:S01]  /*0ae0*/  DADD R8, R8, -UR6 ;  /* 0x8000000608087e29 */ /* 0x000fe20008000000 */
[----:B------:R-:W-:Y:S01]  /*0af0*/  UMOV UR6, 0xfefa39ef ;  /* 0xfefa39ef00067882 */ /* 0x000fe20000000000 */
[----:B------:R-:W-:-:S04]  /*0b00*/  UMOV UR7, 0x3fe62e42 ;  /* 0x3fe62e4200077882 */ /* 0x000fc80000000000 */
[----:B------:R-:W-:Y:S02]  /*0b10*/  DMUL R18, R12, R18 ;  /* 0x000000120c127228 */ /* 0x000fe40000000000 */
[----:B------:R-:W-:-:S06]  /*0b20*/  DFMA R12, R8, UR6, R6 ;  /* 0x00000006080c7c2b */ /* 0x000fcc0008000006 */
[----:B------:R-:W-:Y:S02]  /*0b30*/  DFMA R18, R6, R18, R10 ;  /* 0x000000120612722b */ /* 0x000fe4000000000a */
[----:B------:R-:W-:Y:S01]  /*0b40*/  DFMA R10, R8, -UR6, R12 ;  /* 0x80000006080a7c2b */ /* 0x000fe2000800000c */
[----:B------:R-:W-:Y:S01]  /*0b50*/  UMOV UR6, 0x3b39803f ;  /* 0x3b39803f00067882 */ /* 0x000fe20000000000 */
[----:B------:R-:W-:-:S06]  /*0b60*/  UMOV UR7, 0x3c7abc9e ;  /* 0x3c7abc9e00077882 */ /* 0x000fcc0000000000 */
[----:B------:R-:W-:-:S08]  /*0b70*/  DADD R10, -R6, R10 ;  /* 0x00000000060a7229 */ /* 0x000fd0000000010a */
[----:B------:R-:W-:-:S08]  /*0b80*/  DADD R10, R18, -R10 ;  /* 0x00000000120a7229 */ /* 0x000fd0000000080a */
[----:B------:R-:W-:-:S08]  /*0b90*/  DFMA R10, R8, UR6, R10 ;  /* 0x00000006080a7c2b */ /* 0x000fd0000800000a */
[----:B------:R-:W-:-:S11]  /*0ba0*/  DADD R10, R12, R10 ;  /* 0x000000000c0a7229 */ /* 0x000fd6000000000a */
.L_x_5:
[----:B------:R-:W-:Y:S01]  /*0bb0*/  DADD R4, R4, -R10 ;  /* 0x0000000004047229 */ /* 0x000fe2000000080a */
[----:B------:R-:W-:Y:S02]  /*0bc0*/  VIADD R14, R14, 0x1 ;  /* 0x000000010e0e7836 */ /* 0x000fe40000000000 */
[----:B------:R-:W-:Y:S02]  /*0bd0*/  VIADD R0, R0, 0x8 ;  /* 0x0000000800007836 */ /* 0x000fe40000000000 */
[----:B------:R-:W-:Y:S01]  /*0be0*/  VIADD R3, R3, 0x48 ;  /* 0x0000004803037836 */ /* 0x000fe20000000000 */
[----:B------:R-:W-:Y:S01]  /*0bf0*/  ISETP.NE.AND P2, PT, R14, RZ, PT ;  /* 0x000000ff0e00720c */ /* 0x000fe20003f45270 */
[----:B------:R1:W-:Y:S01]  /*0c00*/  STL.64 [R16], R4 ;  /* 0x0000000410007387 */ /* 0x0003e20000100a00 */
[----:B------:R-:W-:-:S11]  /*0c10*/  VIADD R2, R2, 0x18 ;  /* 0x0000001802027836 */ /* 0x000fd60000000000 */
[----:B-1----:R-:W-:Y:S05]  /*0c20*/  @P2 BRA `(.L_x_6) ;  /* 0xfffffff800102947 */ /* 0x002fea000383ffff */
[----:B------:R1:W5:Y:S01]  /*0c30*/  LDL.64 R12, [R1] ;  /* 0x00000000010c7983 */ /* 0x0003620000100a00 */
[----:B------:R-:W2:Y:S01]  /*0c40*/  LDC R0, c[0x0][0x390] ;  /* 0x0000e400ff007b82 */ /* 0x000ea20000000800 */
[----:B------:R-:W-:Y:S01]  /*0c50*/  ISETP.NE.AND P2, PT, R22, RZ, PT ;  /* 0x000000ff1600720c */ /* 0x000fe20003f45270 */
[----:B------:R-:W-:Y:S02]  /*0c60*/  IMAD.MOV.U32 R29, RZ, RZ, RZ ;  /* 0x000000ffff1d7224 */ /* 0x000fe400078e00ff */
[----:B--2---:R-:W-:-:S05]  /*0c70*/  VIADD R2, R0, 0xfffffffe ;  /* 0xfffffffe00027836 */ /* 0x004fca0000000000 */
[----:B------:R-:W-:Y:S01]  /*0c80*/  ISETP.GE.U32.AND P3, PT, R2, 0xf, PT ;  /* 0x0000000f0200780c */ /* 0x000fe20003f66070 */
[----:B------:R-:W-:-:S12]  /*0c90*/  IMAD.MOV.U32 R2, RZ, RZ, 0x1 ;  /* 0x00000001ff027424 */ /* 0x000fd800078e00ff */
[----:B-1----:R-:W-:Y:S05]  /*0ca0*/  @!P3 BRA `(.L_x_7) ;  /* 0x000000040040b947 */ /* 0x002fea0003800000 */
[----:B------:R-:W-:Y:S02]  /*0cb0*/  IMAD.MOV.U32 R29, RZ, RZ, RZ ;  /* 0x000000ffff1d7224 */ /* 0x000fe400078e00ff */
[----:B------:R-:W-:-:S07]  /*0cc0*/  IMAD.MOV.U32 R2, RZ, RZ, 0x1 ;  /* 0x00000001ff027424 */ /* 0x000fce00078e00ff */
.L_x_8:
[----:B------:R-:W-:-:S05]  /*0cd0*/  IMAD R3, R2, 0x8, R1 ;  /* 0x0000000802037824 */ /* 0x000fca00078e0201 */
[----:B------:R-:W2:Y:S04]  /*0ce0*/  LDL.64 R14, [R3] ;  /* 0x00000000030e7983 */ /* 0x000ea80000100a00 */
[----:B------:R-:W3:Y:S04]  /*0cf0*/  LDL.128 R4, [R3+0x8] ;  /* 0x0000080003047983 */ /* 0x000ee80000100c00 */
[----:B------:R-:W4:Y:S04]  /*0d00*/  LDL.128 R8, [R3+0x18] ;  /* 0x0000180003087983 */ /* 0x000f280000100c00 */
[----:B------:R-:W4:Y:S01]  /*0d10*/  LDL.128 R16, [R3+0x38] ;  /* 0x0000380003107983 */ /* 0x000f220000100c00 */
[----:B--2--5:R-:W-:-:S06]  /*0d20*/  DSETP.GT.AND P5, PT, R14, R12, PT ;  /* 0x0000000c0e00722a */ /* 0x024fcc0003fa4000 */
[----:B------:R-:W-:Y:S02]  /*0d30*/  FSEL R24, R14, R12, P5 ;  /* 0x0000000c0e187208 */ /* 0x000fe40002800000 */
[----:B------:R-:W-:Y:S02]  /*0d40*/  FSEL R25, R15, R13, P5 ;  /* 0x0000000d0f197208 */ /* 0x000fe40002800000 */
[----:B------:R-:W2:Y:S04]  /*0d50*/  LDL.128 R12, [R3+0x28] ;  /* 0x00002800030c7983 */ /* 0x000ea80000100c00 */
[----:B---3--:R-:W-:-:S06]  /*0d60*/  DSETP.GT.AND P6, PT, R4, R24, PT ;  /* 0x000000180400722a */ /* 0x008fcc0003fc4000 */
[----:B------:R-:W-:Y:S02]  /*0d70*/  FSEL R4, R4, R24, P6 ;  /* 0x0000001804047208 */ /* 0x000fe40003000000 */
[----:B------:R-:W-:-:S06]  /*0d80*/  FSEL R5, R5, R25, P6 ;  /* 0x0000001905057208 */ /* 0x000fcc0003000000 */
[----:B------:R-:W-:-:S06]  /*0d90*/  DSETP.GT.AND P3, PT, R6, R4, PT ;  /* 0x000000040600722a */ /* 0x000fcc0003f64000 */
[----:B------:R-:W-:Y:S02]  /*0da0*/  FSEL R4, R6, R4, P3 ;  /* 0x0000000406047208 */ /* 0x000fe40001800000 */
[----:B------:R-:W-:-:S06]  /*0db0*/  FSEL R5, R7, R5, P3 ;  /* 0x0000000507057208 */ /* 0x000fcc0001800000 */
[----:B----4-:R-:W-:Y:S01]  /*0dc0*/  DSETP.GT.AND P4, PT, R8, R4, PT ;  /* 0x000000040800722a */ /* 0x010fe20003f84000 */
[----:B------:R-:W-:-:S05]  /*0dd0*/  SEL R24, R2, R29, P5 ;  /* 0x0000001d02187207 */ /* 0x000fca0002800000 */
[----:B------:R-:W-:Y:S02]  /*0de0*/  FSEL R4, R8, R4, P4 ;  /* 0x0000000408047208 */ /* 0x000fe40002000000 */
[----:B------:R-:W-:-:S06]  /*0df0*/  FSEL R5, R9, R5, P4 ;  /* 0x0000000509057208 */ /* 0x000fcc0002000000 */
[----:B------:R-:W-:Y:S01]  /*0e00*/  DSETP.GT.AND P5, PT, R10, R4, PT ;  /* 0x000000040a00722a */ /* 0x000fe20003fa4000 */
[----:B------:R-:W-:-:S05]  /*0e10*/  @P6 VIADD R24, R2, 0x1 ;  /* 0x0000000102186836 */ /* 0x000fca0000000000 */
[----:B------:R-:W-:Y:S02]  /*0e20*/  FSEL R8, R10, R4, P5 ;  /* 0x000000040a087208 */ /* 0x000fe40002800000 */
[----:B------:R-:W-:Y:S02]  /*0e30*/  FSEL R9, R11, R5, P5 ;  /* 0x000000050b097208 */ /* 0x000fe40002800000 */
[----:B------:R-:W3:Y:S01]  /*0e40*/  LDL.128 R4, [R3+0x48] ;  /* 0x0000480003047983 */ /* 0x000ee20000100c00 */
[C---:B------:R-:W-:Y:S02]  /*0e50*/  @P3 VIADD R24, R2.reuse, 0x2 ;  /* 0x0000000202183836 */ /* 0x040fe40000000000 */
[C---:B------:R-:W-:Y:S02]  /*0e60*/  @P4 VIADD R24, R2.reuse, 0x3 ;  /* 0x0000000302184836 */ /* 0x040fe40000000000 */
[----:B------:R-:W-:Y:S01]  /*0e70*/  @P5 VIADD R24, R2, 0x4 ;  /* 0x0000000402185836 */ /* 0x000fe20000000000 */
[----:B--2---:R-:W-:-:S06]  /*0e80*/  DSETP.GT.AND P6, PT, R12, R8, PT ;  /* 0x000000080c00722a */ /* 0x004fcc0003fc4000 */
[----:B------:R-:W-:Y:S02]  /*0e90*/  FSEL R8, R12, R8, P6 ;  /* 0x000000080c087208 */ /* 0x000fe40003000000 */
[----:B------:R-:W-:-:S06]  /*0ea0*/  FSEL R9, R13, R9, P6 ;  /* 0x000000090d097208 */ /* 0x000fcc0003000000 */
[----:B------:R-:W-:-:S06]  /*0eb0*/  DSETP.GT.AND P3, PT, R14, R8, PT ;  /* 0x000000080e00722a */ /* 0x000fcc0003f64000 */
[----:B------:R-:W-:Y:S02]  /*0ec0*/  FSEL R12, R14, R8, P3 ;  /* 0x000000080e0c7208 */ /* 0x000fe40001800000 */
[----:B------:R-:W-:Y:S02]  /*0ed0*/  FSEL R13, R15, R9, P3 ;  /* 0x000000090f0d7208 */ /* 0x000fe40001800000 */
[----:B------:R-:W2:Y:S04]  /*0ee0*/  LDL.128 R8, [R3+0x58] ;  /* 0x0000580003087983 */ /* 0x000ea80000100c00 */
[----:B------:R-:W-:-:S06]  /*0ef0*/  DSETP.GT.AND P4, PT, R16, R12, PT ;  /* 0x0000000c1000722a */ /* 0x000fcc0003f84000 */
[----:B------:R-:W-:Y:S02]  /*0f00*/  FSEL R12, R16, R12, P4 ;  /* 0x0000000c100c7208 */ /* 0x000fe40002000000 */
[----:B------:R-:W-:-:S06]  /*0f10*/  FSEL R13, R17, R13, P4 ;  /* 0x0000000d110d7208 */ /* 0x000fcc0002000000 */
[----:B------:R-:W-:-:S06]  /*0f20*/  DSETP.GT.AND P5, PT, R18, R12, PT ;  /* 0x0000000c1200722a */ /* 0x000fcc0003fa4000 */
[----:B------:R-:W-:Y:S02]  /*0f30*/  FSEL R16, R18, R12, P5 ;  /* 0x0000000c12107208 */ /* 0x000fe40002800000 */
[----:B------:R-:W-:Y:S02]  /*0f40*/  FSEL R17, R19, R13, P5 ;  /* 0x0000000d13117208 */ /* 0x000fe40002800000 */
[----:B------:R-:W4:Y:S04]  /*0f50*/  LDL.128 R12, [R3+0x68] ;  /* 0x00006800030c7983 */ /* 0x000f280000100c00 */
[----:B------:R-:W4:Y:S01]  /*0f60*/  LDL.64 R18, [R3+0x78] ;  /* 0x0000780003127983 */ /* 0x000f220000100a00 */
[C---:B------:R-:W-:Y:S01]  /*0f70*/  @P6 VIADD R24, R2.reuse, 0x5 ;  /* 0x0000000502186836 */ /* 0x040fe20000000000 */
[----:B---3--:R-:W-:Y:S01]  /*0f80*/  DSETP.GT.AND P6, PT, R4, R16, PT ;  /* 0x000000100400722a */ /* 0x008fe20003fc4000 */
[----:B------:R-:W-:-:S05]  /*0f90*/  @P3 VIADD R24, R2, 0x6 ;  /* 0x0000000602183836 */ /* 0x000fca0000000000 */
[----:B------:R-:W-:Y:S02]  /*0fa0*/  FSEL R4, R4, R16, P6 ;  /* 0x0000001004047208 */ /* 0x000fe40003000000 */
[----:B------:R-:W-:-:S06]  /*0fb0*/  FSEL R5, R5, R17, P6 ;  /* 0x0000001105057208 */ /* 0x000fcc0003000000 */
[----:B------:R-:W-:Y:S01]  /*0fc0*/  DSETP.GT.AND P3, PT, R6, R4, PT ;  /* 0x000000040600722a */ /* 0x000fe20003f64000 */
[----:B------:R-:W-:-:S05]  /*0fd0*/  @P4 VIADD R24, R2, 0x7 ;  /* 0x0000000702184836 */ /* 0x000fca0000000000 */
[----:B------:R-:W-:Y:S02]  /*0fe0*/  FSEL R4, R6, R4, P3 ;  /* 0x0000000406047208 */ /* 0x000fe40001800000 */
[----:B------:R-:W-:Y:S01]  /*0ff0*/  FSEL R5, R7, R5, P3 ;  /* 0x0000000507057208 */ /* 0x000fe20001800000 */
[C---:B------:R-:W-:Y:S02]  /*1000*/  @P5 VIADD R24, R2.reuse, 0x8 ;  /* 0x0000000802185836 */ /* 0x040fe40000000000 */
[C---:B------:R-:W-:Y:S02]  /*1010*/  @P6 VIADD R24, R2.reuse, 0x9 ;  /* 0x0000000902186836 */ /* 0x040fe40000000000 */
[C---:B------:R-:W-:Y:S02]  /*1020*/  VIADD R29, R2.reuse, 0xf ;  /* 0x0000000f021d7836 */ /* 0x040fe40000000000 */
[----:B------:R-:W-:Y:S01]  /*1030*/  @P3 VIADD R24, R2, 0xa ;  /* 0x0000000a02183836 */ /* 0x000fe20000000000 */
[----:B--2---:R-:W-:-:S06]  /*1040*/  DSETP.GT.AND P4, PT, R8, R4, PT ;  /* 0x000000040800722a */ /* 0x004fcc0003f84000 */
[----:B------:R-:W-:Y:S02]  /*1050*/  FSEL R4, R8, R4, P4 ;  /* 0x0000000408047208 */ /* 0x000fe40002000000 */
[----:B------:R-:W-:-:S06]  /*1060*/  FSEL R5, R9, R5, P4 ;  /* 0x0000000509057208 */ /* 0x000fcc0002000000 */
[----:B------:R-:W-:-:S06]  /*1070*/  DSETP.GT.AND P5, PT, R10, R4, PT ;  /* 0x000000040a00722a */ /* 0x000fcc0003fa4000 */
[----:B------:R-:W-:Y:S02]  /*1080*/  FSEL R4, R10, R4, P5 ;  /* 0x000000040a047208 */ /* 0x000fe40002800000 */
[----:B------:R-:W-:-:S06]  /*1090*/  FSEL R5, R11, R5, P5 ;  /* 0x000000050b057208 */ /* 0x000fcc0002800000 */
[----:B----4-:R-:W-:-:S06]  /*10a0*/  DSETP.GT.AND P6, PT, R12, R4, PT ;  /* 0x000000040c00722a */ /* 0x010fcc0003fc4000 */
[----:B------:R-:W-:Y:S02]  /*10b0*/  FSEL R4, R12, R4, P6 ;  /* 0x000000040c047208 */ /* 0x000fe40003000000 */
[----:B------:R-:W-:Y:S01]  /*10c0*/  FSEL R5, R13, R5, P6 ;  /* 0x000000050d057208 */ /* 0x000fe20003000000 */
[C---:B------:R-:W-:Y:S02]  /*10d0*/  @P4 VIADD R24, R2.reuse, 0xb ;  /* 0x0000000b02184836 */ /* 0x040fe40000000000 */
[----:B------:R-:W-:-:S03]  /*10e0*/  @P5 VIADD R24, R2, 0xc ;  /* 0x0000000c02185836 */ /* 0x000fc60000000000 */
[----:B------:R-:W-:Y:S01]  /*10f0*/  DSETP.GT.AND P3, PT, R14, R4, PT ;  /* 0x000000040e00722a */ /* 0x000fe20003f64000 */
[----:B------:R-:W-:-:S05]  /*1100*/  ISETP.NE.AND P5, PT, R29, R21, PT ;  /* 0x000000151d00720c */ /* 0x000fca0003fa5270 */
[----:B------:R-:W-:Y:S02]  /*1110*/  FSEL R4, R14, R4, P3 ;  /* 0x000000040e047208 */ /* 0x000fe40001800000 */
[----:B------:R-:W-:Y:S01]  /*1120*/  FSEL R5, R15, R5, P3 ;  /* 0x000000050f057208 */ /* 0x000fe20001800000 */
[----:B------:R-:W-:-:S05]  /*1130*/  @P6 VIADD R24, R2, 0xd ;  /* 0x0000000d02186836 */ /* 0x000fca0000000000 */
[----:B------:R-:W-:Y:S01]  /*1140*/  DSETP.GT.AND P4, PT, R18, R4, PT ;  /* 0x000000041200722a */ /* 0x000fe20003f84000 */
[C---:B------:R-:W-:Y:S02]  /*1150*/  @P3 VIADD R24, R2.reuse, 0xe ;  /* 0x0000000e02183836 */ /* 0x040fe40000000000 */
[----:B------:R-:W-:-:S03]  /*1160*/  VIADD R2, R2, 0x10 ;  /* 0x0000001002027836 */ /* 0x000fc60000000000 */
[----:B------:R-:W-:Y:S02]  /*1170*/  FSEL R12, R18, R4, P4 ;  /* 0x00000004120c7208 */ /* 0x000fe40002000000 */
[----:B------:R-:W-:Y:S02]  /*1180*/  FSEL R13, R19, R5, P4 ;  /* 0x00000005130d7208 */ /* 0x000fe40002000000 */
[----:B------:R-:W-:Y:S01]  /*1190*/  SEL R29, R29, R24, P4 ;  /* 0x000000181d1d7207 */ /* 0x000fe20002000000 */
[----:B------:R-:W-:Y:S06]  /*11a0*/  @P5 BRA `(.L_x_8) ;  /* 0xfffffff800c85947 */ /* 0x000fec000383ffff */
.L_x_7:
[----:B------:R-:W-:Y:S05]  /*11b0*/  @!P2 BRA `(.L_x_9) ;  /* 0x000000040068a947 */ /* 0x000fea0003800000 */
[----:B------:R-:W-:-:S05]  /*11c0*/  VIADD R0, R0, 0xffffffff ;  /* 0xffffffff00007836 */ /* 0x000fca0000000000 */
[----:B------:R-:W-:Y:S01]  /*11d0*/  LOP3.LUT P2, RZ, R0, 0x7, RZ, 0xc0, !PT ;  /* 0x0000000700ff7812 */ /* 0x000fe2000784c0ff */
[----:B------:R-:W-:-:S12]  /*11e0*/  @!P1 BRA `(.L_x_10) ;  /* 0x0000000000a89947 */ /* 0x000fd80003800000 */
[----:B------:R-:W-:-:S05]  /*11f0*/  IMAD R0, R2, 0x8, R1 ;  /* 0x0000000802007824 */ /* 0x000fca00078e0201 */
[----:B------:R-:W2:Y:S04]  /*1200*/  LDL.64 R16, [R0] ;  /* 0x0000000000107983 */ /* 0x000ea80000100a00 */
[----:B------:R-:W3:Y:S04]  /*1210*/  LDL.64 R6, [R0+0x8] ;  /* 0x0000080000067983 */ /* 0x000ee80000100a00 */
[----:B------:R-:W4:Y:S04]  /*1220*/  LDL.64 R14, [R0+0x10] ;  /* 0x00001000000e7983 */ /* 0x000f280000100a00 */
[----:B------:R-:W4:Y:S04]  /*1230*/  LDL.64 R10, [R0+0x18] ;  /* 0x00001800000a7983 */ /* 0x000f280000100a00 */
[----:B------:R-:W4:Y:S04]  /*1240*/  LDL.64 R4, [R0+0x20] ;  /* 0x0000200000047983 */ /* 0x000f280000100a00 */
[----:B------:R-:W4:Y:S04]  /*1250*/  LDL.64 R8, [R0+0x28] ;  /* 0x0000280000087983 */ /* 0x000f280000100a00 */
[----:B------:R-:W4:Y:S01]  /*1260*/  LDL.64 R18, [R0+0x30] ;  /* 0x0000300000127983 */ /* 0x000f220000100a00 */
[----:B--2--5:R-:W-:-:S06]  /*1270*/  DSETP.GT.AND P5, PT, R16, R12, PT ;  /* 0x0000000c1000722a */ /* 0x024fcc0003fa4000 */
[----:B------:R-:W-:Y:S02]  /*1280*/  FSEL R12, R16, R12, P5 ;  /* 0x0000000c100c7208 */ /* 0x000fe40002800000 */
[----:B------:R-:W-:Y:S02]  /*1290*/  FSEL R13, R17, R13, P5 ;  /* 0x0000000d110d7208 */ /* 0x000fe40002800000 */
[----:B------:R-:W2:Y:S04]  /*12a0*/  LDL.64 R16, [R0+0x38] ;  /* 0x0000380000107983 */ /* 0x000ea80000100a00 */
[----:B---3--:R-:W-:-:S06]  /*12b0*/  DSETP.GT.AND P6, PT, R6, R12, PT ;  /* 0x0000000c0600722a */ /* 0x008fcc0003fc4000 */
[----:B------:R-:W-:Y:S02]  /*12c0*/  FSEL R6, R6, R12, P6 ;  /* 0x0000000c06067208 */ /* 0x000fe40003000000 */
[----:B------:R-:W-:-:S06]  /*12d0*/  FSEL R7, R7, R13, P6 ;  /* 0x0000000d07077208 */ /* 0x000fcc0003000000 */
[----:B----4-:R-:W-:-:S06]  /*12e0*/  DSETP.GT.AND P3, PT, R14, R6, PT ;  /* 0x000000060e00722a */ /* 0x010fcc0003f64000 */
[----:B------:R-:W-:Y:S02]  /*12f0*/  FSEL R6, R14, R6, P3 ;  /* 0x000000060e067208 */ /* 0x000fe40001800000 */
[----:B------:R-:W-:-:S06]  /*1300*/  FSEL R7, R15, R7, P3 ;  /* 0x000000070f077208 */ /* 0x000fcc0001800000 */
[----:B------:R-:W-:Y:S01]  /*1310*/  DSETP.GT.AND P4, PT, R10, R6, PT ;  /* 0x000000060a00722a */ /* 0x000fe20003f84000 */
[----:B------:R-:W-:-:S05]  /*1320*/  SEL R29, R2, R29, P5 ;  /* 0x0000001d021d7207 */ /* 0x000fca0002800000 */
[----:B------:R-:W-:Y:S02]  /*1330*/  FSEL R6, R10, R6, P4 ;  /* 0x000000060a067208 */ /* 0x000fe40002000000 */
[----:B------:R-:W-:-:S06]  /*1340*/  FSEL R7, R11, R7, P4 ;  /* 0x000000070b077208 */ /* 0x000fcc0002000000 */
[----:B------:R-:W-:Y:S01]  /*1350*/  DSETP.GT.AND P5, PT, R4, R6, PT ;  /* 0x000000060400722a */ /* 0x000fe20003fa4000 */
[----:B------:R-:W-:-:S05]  /*1360*/  @P6 VIADD R29, R2, 0x1 ;  /* 0x00000001021d6836 */ /* 0x000fca0000000000 */
        /* <DEDUP_REMOVED lines=11> */
[----:B------:R-:W-:-:S03]  /*1420*/  @P6 VIADD R29, R2, 0x5 ;  /* 0x00000005021d6836 */ /* 0x000fc60000000000 */
[----:B------:R-:W-:Y:S01]  /*1430*/  @P3 VIADD R29, R2, 0x6 ;  /* 0x00000006021d3836 */ /* 0x000fe20000000000 */
[----:B--2---:R-:W-:-:S06]  /*1440*/  DSETP.GT.AND P4, PT, R16, R4, PT ;  /* 0x000000041000722a */ /* 0x004fcc0003f84000 */
[----:B------:R-:W-:Y:S02]  /*1450*/  FSEL R12, R16, R4, P4 ;  /* 0x00000004100c7208 */ /* 0x000fe40002000000 */
[----:B------:R-:W-:-:S06]  /*1460*/  FSEL R13, R17, R5, P4 ;  /* 0x00000005110d7208 */ /* 0x000fcc0002000000 */
[C---:B------:R-:W-:Y:S02]  /*1470*/  @P4 VIADD R29, R2.reuse, 0x7 ;  /* 0x00000007021d4836 */ /* 0x040fe40000000000 */
[----:B------:R-:W-:-:S07]  /*1480*/  VIADD R2, R2, 0x8 ;  /* 0x0000000802027836 */ /* 0x000fce0000000000 */
.L_x_10:
[----:B------:R-:W-:Y:S05]  /*1490*/  @!P2 BRA `(.L_x_9) ;  /* 0x0000000000b0a947 */ /* 0x000fea0003800000 */
[----:B------:R-:W-:Y:S01]  /*14a0*/  ISETP.NE.AND P2, PT, R20, RZ, PT ;  /* 0x000000ff1400720c */ /* 0x000fe20003f45270 */
[----:B------:R-:W-:-:S12]  /*14b0*/  @!P0 BRA `(.L_x_11) ;  /* 0x0000000000588947 */ /* 0x000fd80003800000 */
[----:B------:R-:W-:-:S05]  /*14c0*/  IMAD R0, R2, 0x8, R1 ;  /* 0x0000000802007824 */ /* 0x000fca00078e0201 */
[----:B------:R-:W2:Y:S04]  /*14d0*/  LDL.64 R10, [R0] ;  /* 0x00000000000a7983 */ /* 0x000ea80000100a00 */
[----:B------:R-:W3:Y:S04]  /*14e0*/  LDL.64 R8, [R0+0x8] ;  /* 0x0000080000087983 */ /* 0x000ee80000100a00 */
[----:B------:R-:W4:Y:S04]  /*14f0*/  LDL.64 R6, [R0+0x10] ;  /* 0x0000100000067983 */ /* 0x000f280000100a00 */
[----:B------:R-:W4:Y:S01]  /*1500*/  LDL.64 R4, [R0+0x18] ;  /* 0x0000180000047983 */ /* 0x000f220000100a00 */
[----:B--2--5:R-:W-:-:S06]  /*1510*/  DSETP.GT.AND P3, PT, R10, R12, PT ;  /* 0x0000000c0a00722a */ /* 0x024fcc0003f64000 */
[----:B------:R-:W-:Y:S02]  /*1520*/  FSEL R10, R10, R12, P3 ;  /* 0x0000000c0a0a7208 */ /* 0x000fe40001800000 */
[----:B------:R-:W-:Y:S02]  /*1530*/  FSEL R11, R11, R13, P3 ;  /* 0x0000000d0b0b7208 */ /* 0x000fe40001800000 */
[----:B------:R-:W-:-:S04]  /*1540*/  SEL R29, R2, R29, P3 ;  /* 0x0000001d021d7207 */ /* 0x000fc80001800000 */
[----:B---3--:R-:W-:-:S06]  /*1550*/  DSETP.GT.AND P4, PT, R8, R10, PT ;  /* 0x0000000a0800722a */ /* 0x008fcc0003f84000 */
[----:B------:R-:W-:Y:S02]  /*1560*/  FSEL R8, R8, R10, P4 ;  /* 0x0000000a08087208 */ /* 0x000fe40002000000 */
[----:B------:R-:W-:-:S06]  /*1570*/  FSEL R9, R9, R11, P4 ;  /* 0x0000000b09097208 */ /* 0x000fcc0002000000 */
[----:B----4-:R-:W-:Y:S01]  /*1580*/  DSETP.GT.AND P5, PT, R6, R8, PT ;  /* 0x000000080600722a */ /* 0x010fe20003fa4000 */
[----:B------:R-:W-:-:S05]  /*1590*/  @P4 VIADD R29, R2, 0x1 ;  /* 0x00000001021d4836 */ /* 0x000fca0000000000 */
[----:B------:R-:W-:Y:S02]  /*15a0*/  FSEL R6, R6, R8, P5 ;  /* 0x0000000806067208 */ /* 0x000fe40002800000 */
[----:B------:R-:W-:-:S06]  /*15b0*/  FSEL R7, R7, R9, P5 ;  /* 0x0000000907077208 */ /* 0x000fcc0002800000 */
[----:B------:R-:W-:Y:S01]  /*15c0*/  DSETP.GT.AND P6, PT, R4, R6, PT ;  /* 0x000000060400722a */ /* 0x000fe20003fc4000 */
[----:B------:R-:W-:-:S05]  /*15d0*/  @P5 VIADD R29, R2, 0x2 ;  /* 0x00000002021d5836 */ /* 0x000fca0000000000 */
[----:B------:R-:W-:Y:S02]  /*15e0*/  FSEL R12, R4, R6, P6 ;  /* 0x00000006040c7208 */ /* 0x000fe40003000000 */
[----:B------:R-:W-:-:S06]  /*15f0*/  FSEL R13, R5, R7, P6 ;  /* 0x00000007050d7208 */ /* 0x000fcc0003000000 */
[C---:B------:R-:W-:Y:S02]  /*1600*/  @P6 VIADD R29, R2.reuse, 0x3 ;  /* 0x00000003021d6836 */ /* 0x040fe40000000000 */
[----:B------:R-:W-:-:S07]  /*1610*/  VIADD R2, R2, 0x4 ;  /* 0x0000000402027836 */ /* 0x000fce0000000000 */
.L_x_11:
[----:B------:R-:W-:Y:S05]  /*1620*/  @!P2 BRA `(.L_x_9) ;  /* 0x00000000004ca947 */ /* 0x000fea0003800000 */
[----:B------:R-:W-:-:S05]  /*1630*/  IMAD R0, R2, 0x8, R1 ;  /* 0x0000000802007824 */ /* 0x000fca00078e0201 */
[----:B------:R-:W2:Y:S01]  /*1640*/  LDL.64 R4, [R0] ;  /* 0x0000000000047983 */ /* 0x000ea20000100a00 */
[----:B------:R-:W-:Y:S01]  /*1650*/  ISETP.NE.AND P3, PT, R20, 0x1, PT ;  /* 0x000000011400780c */ /* 0x000fe20003f65270 */
[----:B--2--5:R-:W-:-:S06]  /*1660*/  DSETP.GT.AND P2, PT, R4, R12, PT ;  /* 0x0000000c0400722a */ /* 0x024fcc0003f44000 */
[----:B------:R-:W-:Y:S02]  /*1670*/  FSEL R8, R4, R12, P2 ;  /* 0x0000000c04087208 */ /* 0x000fe40001000000 */
[----:B------:R-:W-:Y:S02]  /*1680*/  FSEL R9, R5, R13, P2 ;  /* 0x0000000d05097208 */ /* 0x000fe40001000000 */
[----:B------:R-:W-:Y:S02]  /*1690*/  SEL R29, R2, R29, P2 ;  /* 0x0000001d021d7207 */ /* 0x000fe40001000000 */
[----:B------:R-:W-:Y:S05]  /*16a0*/  @!P3 BRA `(.L_x_9) ;  /* 0x00000000002cb947 */ /* 0x000fea0003800000 */
[----:B------:R-:W-:Y:S01]  /*16b0*/  ISETP.NE.AND P4, PT, R20, 0x2, PT ;  /* 0x000000021400780c */ /* 0x000fe20003f85270 */
[----:B------:R-:W2:-:S12]  /*16c0*/  LDL.64 R4, [R0+0x8] ;  /* 0x0000080000047983 */ /* 0x000e980000100a00 */
[----:B------:R-:W3:Y:S01]  /*16d0*/  @P4 LDL.64 R6, [R0+0x10] ;  /* 0x0000100000064983 */ /* 0x000ee20000100a00 */
[----:B------:R-:W-:Y:S01]  /*16e0*/  PLOP3.LUT P5, PT, PT, PT, PT, 0x8, 0x80 ;  /* 0x000000000080781c */ /* 0x000fe20003fae170 */
[----:B--2---:R-:W-:-:S06]  /*16f0*/  DSETP.GT.AND P2, PT, R4, R8, PT ;  /* 0x000000080400722a */ /* 0x004fcc0003f44000 */
[----:B------:R-:W-:Y:S02]  /*1700*/  FSEL R4, R4, R8, P2 ;  /* 0x0000000804047208 */ /* 0x000fe40001000000 */
[----:B------:R-:W-:-:S06]  /*1710*/  FSEL R5, R5, R9, P2 ;  /* 0x0000000905057208 */ /* 0x000fcc0001000000 */
[----:B---3--:R-:W-:Y:S01]  /*1720*/  @P4 DSETP.GT.AND P3, PT, R6, R4, PT ;  /* 0x000000040600422a */ /* 0x008fe20003f64000 */
[----:B------:R-:W-:-:S05]  /*1730*/  @P2 VIADD R29, R2, 0x1 ;  /* 0x00000001021d2836 */ /* 0x000fca0000000000 */
[----:B------:R-:W-:-:S13]  /*1740*/  @P4 PLOP3.LUT P5, PT, P3, PT, PT, 0x80, 0x8 ;  /* 0x000000000008481c */ /* 0x000fda0001faf070 */
[----:B------:R-:W-:-:S07]  /*1750*/  @P5 VIADD R29, R2, 0x2 ;  /* 0x00000002021d5836 */ /* 0x000fce0000000000 */
.L_x_9:
[----:B------:R1:W-:Y:S01]  /*1760*/  STG.E.U8 desc[UR8][R26.64+0x3], R29 ;  /* 0x0000031d1a007986 */ /* 0x0003e2000c101108 */
[----:B------:R-:W-:-:S05]  /*1770*/  VIADD R23, R23, UR4 ;  /* 0x0000000417177c36 */ /* 0x000fca0008000000 */
[----:B------:R-:W-:-:S13]  /*1780*/  ISETP.GE.AND P2, PT, R23, UR5, PT ;  /* 0x0000000517007c0c */ /* 0x000fda000bf46270 */
[----:B-1----:R-:W-:Y:S05]  /*1790*/  @!P2 BRA `(.L_x_12) ;  /* 0xffffffe800d0a947 */ /* 0x002fea000383ffff */
[----:B------:R-:W-:Y:S05]  /*17a0*/  EXIT ;  /* 0x000000000000794d */ /* 0x000fea0003800000 */
.L_x_13:
[----:B------:R-:W-:-:S00]  /*17b0*/  BRA `(.L_x_13) ;  /* 0xfffffffc00fc7947 */ /* 0x000fc0000383ffff */
[----:B------:R-:W-:-:S00]  /*17c0*/  NOP ;  /* 0x0000000000007918 */ /* 0x000fc00000000000 */
        /* <DEDUP_REMOVED lines=11> */
.L_x_14:


//--------------------- .nv.shared.reserved.0     --------------------------
	.section	.nv.shared.reserved.0,"aw",@nobits
	.weak		__nv_reservedSMEM_offset_0_alias
	.size		__nv_reservedSMEM_offset_0_alias, 0, 64
	.other		__nv_reservedSMEM_offset_0_alias,@"STO_CUDA_RESERVED_SHARED STV_DEFAULT"
__nv_reservedSMEM_offset_0_alias:
	.zero		0
	.zero		64


//--------------------- .nv.constant0._Z3MLEP6uchar4iii --------------------------
	.section	.nv.constant0._Z3MLEP6uchar4iii,"a",@progbits
	.sectionflags	@""
	.align	4
.nv.constant0._Z3MLEP6uchar4iii:
	.zero		916


//--------------------- SYMBOLS --------------------------

	.type		.nv.reservedSmem.offset0,@object
	.size		.nv.reservedSmem.offset0,0x4
